def matmul_kernel(
    a_ptr,
    b_ptr,
    c_ptr,
    M,
    N,
    K,
    stride_am,
    stride_ak,
    stride_bk,
    stride_bn,
    stride_cm,
    stride_cn,
    BLOCK_M: tl.constexpr,
    BLOCK_N: tl.constexpr,
    BLOCK_K: tl.constexpr,
    GROUP_M: tl.constexpr,
):
    pid = tl.program_id(axis=0)
    num_pid_m = tl.cdiv(M, BLOCK_M)
    num_pid_n = tl.cdiv(N, BLOCK_N)
    num_pid_in_group = GROUP_M * num_pid_n
    group_id = pid // num_pid_in_group
    first_pid_m = group_id * GROUP_M
    group_size_m = min(num_pid_m - first_pid_m, GROUP_M)
    pid_m = first_pid_m + ((pid % num_pid_in_group) % group_size_m)
    pid_n = (pid % num_pid_in_group) // group_size_m

    offs_am = (pid_m * BLOCK_M + tl.arange(0, BLOCK_M)) % M
    offs_bn = (pid_n * BLOCK_N + tl.arange(0, BLOCK_N)) % N
    offs_k = tl.arange(0, BLOCK_K)
    a_ptrs = a_ptr + offs_am[:, None] * stride_am + offs_k[None, :] * stride_ak
    b_ptrs = b_ptr + offs_k[:, None] * stride_bk + offs_bn[None, :] * stride_bn

    acc = tl.zeros((BLOCK_M, BLOCK_N), dtype=tl.float32)
    for kk in range(0, tl.cdiv(K, BLOCK_K)):
        a = tl.load(a_ptrs, mask=offs_k[None, :] < K - kk * BLOCK_K, other=0.0)
        b = tl.load(b_ptrs, mask=offs_k[:, None] < K - kk * BLOCK_K, other=0.0)
        acc = tl.dot(a, b, acc)
        a_ptrs += BLOCK_K * stride_ak
        b_ptrs += BLOCK_K * stride_bk

    c = acc.to(c_ptr.dtype.element_ty)
    offs_cm = pid_m * BLOCK_M + tl.arange(0, BLOCK_M)
    offs_cn = pid_n * BLOCK_N + tl.arange(0, BLOCK_N)
    c_ptrs = c_ptr + offs_cm[:, None] * stride_cm + offs_cn[None, :] * stride_cn
    mask = (offs_cm[:, None] < M) & (offs_cn[None, :] < N)
    tl.store(c_ptrs, c, mask=mask)

# config = {"BLOCK_K": 64, "BLOCK_M": 256, "BLOCK_N": 256, "GROUP_M": 8, "arch": "sm_90", "dtype": "fp8e4m3", "num_ctas": 1, "num_stages": 3, "num_warps": 8}
# arch = sm_90


// ===== COMPILED SASS (sm_90a) =====

	.target	sm_90a

	.elftype	@"ET_EXEC"


//--------------------- .note.nv.tkinfo           --------------------------
	.section	.note.nv.tkinfo,"",@"SHT_NOTE"
	.sectionflags	@"SHF_NOTE_NV_TKINFO"
	.tkinfo
        /*0018*/ 	.word	0x00000002
        /*0030*/ 	.string	""
        /*0030*/ 	.string	"ptxas"
        /*0030*/ 	.string	"Cuda compilation tools, release 13.0, V13.0.88"
        /*0030*/ 	.string	"Build cuda_13.0.r13.0/compiler.36424714_0"
        /*0030*/ 	.string	"-v  -suppress-debug-info  -lineinfo  -arch sm_90a "



//--------------------- .note.nv.cuinfo           --------------------------
	.section	.note.nv.cuinfo,"",@"SHT_NOTE"
	.sectionflags	@"SHF_NOTE_NV_CUINFO"
        /*0018*/ 	.short	0x0002
        /*001a*/ 	.short	0x005a
        /*001c*/ 	.short	0x0082
	.zero		2


//--------------------- .nv.info                  --------------------------
	.section	.nv.info,"",@"SHT_CUDA_INFO"
	.align	4


	//----- nvinfo : EIATTR_REGCOUNT
	.align		4
        /*0000*/ 	.byte	0x04, 0x2f
        /*0002*/ 	.short	(.L_1 - .L_0)
	.align		4
.L_0:
        /*0004*/ 	.word	index@(matmul_kernel)
        /*0008*/ 	.word	0x000000ff


	//----- nvinfo : EIATTR_FRAME_SIZE
	.align		4
.L_1:
        /*000c*/ 	.byte	0x04, 0x11
        /*000e*/ 	.short	(.L_3 - .L_2)
	.align		4
.L_2:
        /*0010*/ 	.word	index@(matmul_kernel)
        /*0014*/ 	.word	0x00000600


	//----- nvinfo : EIATTR_MIN_STACK_SIZE
	.align		4
.L_3:
        /*0018*/ 	.byte	0x04, 0x12
        /*001a*/ 	.short	(.L_5 - .L_4)
	.align		4
.L_4:
        /*001c*/ 	.word	index@(matmul_kernel)
        /*0020*/ 	.word	0x00000600
.L_5:


//--------------------- .nv.compat                --------------------------
	.section	.nv.compat,"",@"SHT_CUDA_COMPAT_INFO"
	.align	4
        /*0000*/ 	.byte	0x02, 0x09, 0x01, 0x00, 0x02, 0x02, 0x04, 0x00, 0x02, 0x05, 0x05, 0x00, 0x03, 0x07, 0x01, 0x01
        /*0010*/ 	.byte	0x02, 0x03, 0x00, 0x00, 0x02, 0x06, 0x01, 0x00, 0x04, 0x0b, 0x08, 0x00, 0x00, 0x00, 0x00, 0x00
        /*0020*/ 	.byte	0x00, 0x00, 0x00, 0x00


//--------------------- .nv.info.matmul_kernel    --------------------------
	.section	.nv.info.matmul_kernel,"",@"SHT_CUDA_INFO"
	.sectionflags	@""
	.align	4


	//----- nvinfo : EIATTR_CUDA_API_VERSION
	.align		4
        /*0000*/ 	.byte	0x04, 0x37
        /*0002*/ 	.short	(.L_7 - .L_6)
.L_6:
        /*0004*/ 	.word	0x00000082


	//----- nvinfo : EIATTR_KPARAM_INFO
	.align		4
.L_7:
        /*0008*/ 	.byte	0x04, 0x17
        /*000a*/ 	.short	(.L_9 - .L_8)
.L_8:
        /*000c*/ 	.word	0x00000000
        /*0010*/ 	.short	0x000d
        /*0012*/ 	.short	0x0048
        /*0014*/ 	.byte	0x00, 0xf4, 0x21, 0x00


	//----- nvinfo : EIATTR_KPARAM_INFO
	.align		4
.L_9:
        /*0018*/ 	.byte	0x04, 0x17
        /*001a*/ 	.short	(.L_11 - .L_10)
.L_10:
        /*001c*/ 	.word	0x00000000
        /*0020*/ 	.short	0x000c
        /*0022*/ 	.short	0x0040
        /*0024*/ 	.byte	0x00, 0xf4, 0x21, 0x00


	//----- nvinfo : EIATTR_KPARAM_INFO
	.align		4
.L_11:
        /*0028*/ 	.byte	0x04, 0x17
        /*002a*/ 	.short	(.L_13 - .L_12)
.L_12:
        /*002c*/ 	.word	0x00000000
        /*0030*/ 	.short	0x000b
        /*0032*/ 	.short	0x0038
        /*0034*/ 	.byte	0x00, 0xf0, 0x11, 0x00


	//----- nvinfo : EIATTR_KPARAM_INFO
	.align		4
.L_13:
        /*0038*/ 	.byte	0x04, 0x17
        /*003a*/ 	.short	(.L_15 - .L_14)
.L_14:
        /*003c*/ 	.word	0x00000000
        /*0040*/ 	.short	0x000a
        /*0042*/ 	.short	0x0034
        /*0044*/ 	.byte	0x00, 0xf0, 0x11, 0x00


	//----- nvinfo : EIATTR_KPARAM_INFO
	.align		4
.L_15:
        /*0048*/ 	.byte	0x04, 0x17
        /*004a*/ 	.short	(.L_17 - .L_16)
.L_16:
        /*004c*/ 	.word	0x00000000
        /*0050*/ 	.short	0x0009
        /*0052*/ 	.short	0x0030
        /*0054*/ 	.byte	0x00, 0xf0, 0x11, 0x00


	//----- nvinfo : EIATTR_KPARAM_INFO
	.align		4
.L_17:
        /*0058*/ 	.byte	0x04, 0x17
        /*005a*/ 	.short	(.L_19 - .L_18)
.L_18:
        /*005c*/ 	.word	0x00000000
        /*0060*/ 	.short	0x0008
        /*0062*/ 	.short	0x002c
        /*0064*/ 	.byte	0x00, 0xf0, 0x11, 0x00


	//----- nvinfo : EIATTR_KPARAM_INFO
	.align		4
.L_19:
        /*0068*/ 	.byte	0x04, 0x17
        /*006a*/ 	.short	(.L_21 - .L_20)
.L_20:
        /*006c*/ 	.word	0x00000000
        /*0070*/ 	.short	0x0007
        /*0072*/ 	.short	0x0028
        /*0074*/ 	.byte	0x00, 0xf0, 0x11, 0x00


	//----- nvinfo : EIATTR_KPARAM_INFO
	.align		4
.L_21:
        /*0078*/ 	.byte	0x04, 0x17
        /*007a*/ 	.short	(.L_23 - .L_22)
.L_22:
        /*007c*/ 	.word	0x00000000
        /*0080*/ 	.short	0x0006
        /*0082*/ 	.short	0x0024
        /*0084*/ 	.byte	0x00, 0xf0, 0x11, 0x00


	//----- nvinfo : EIATTR_KPARAM_INFO
	.align		4
.L_23:
        /*0088*/ 	.byte	0x04, 0x17
        /*008a*/ 	.short	(.L_25 - .L_24)
.L_24:
        /*008c*/ 	.word	0x00000000
        /*0090*/ 	.short	0x0005
        /*0092*/ 	.short	0x0020
        /*0094*/ 	.byte	0x00, 0xf0, 0x11, 0x00


	//----- nvinfo : EIATTR_KPARAM_INFO
	.align		4
.L_25:
        /*0098*/ 	.byte	0x04, 0x17
        /*009a*/ 	.short	(.L_27 - .L_26)
.L_26:
        /*009c*/ 	.word	0x00000000
        /*00a0*/ 	.short	0x0004
        /*00a2*/ 	.short	0x001c
        /*00a4*/ 	.byte	0x00, 0xf0, 0x11, 0x00


	//----- nvinfo : EIATTR_KPARAM_INFO
	.align		4
.L_27:
        /*00a8*/ 	.byte	0x04, 0x17
        /*00aa*/ 	.short	(.L_29 - .L_28)
.L_28:
        /*00ac*/ 	.word	0x00000000
        /*00b0*/ 	.short	0x0003
        /*00b2*/ 	.short	0x0018
        /*00b4*/ 	.byte	0x00, 0xf0, 0x11, 0x00


	//----- nvinfo : EIATTR_KPARAM_INFO
	.align		4
.L_29:
        /*00b8*/ 	.byte	0x04, 0x17
        /*00ba*/ 	.short	(.L_31 - .L_30)
.L_30:
        /*00bc*/ 	.word	0x00000000
        /*00c0*/ 	.short	0x0002
        /*00c2*/ 	.short	0x0010
        /*00c4*/ 	.byte	0x00, 0xf4, 0x21, 0x00


	//----- nvinfo : EIATTR_KPARAM_INFO
	.align		4
.L_31:
        /*00c8*/ 	.byte	0x04, 0x17
        /*00ca*/ 	.short	(.L_33 - .L_32)
.L_32:
        /*00cc*/ 	.word	0x00000000
        /*00d0*/ 	.short	0x0001
        /*00d2*/ 	.short	0x0008
        /*00d4*/ 	.byte	0x00, 0xf4, 0x21, 0x00


	//----- nvinfo : EIATTR_KPARAM_INFO
	.align		4
.L_33:
        /*00d8*/ 	.byte	0x04, 0x17
        /*00da*/ 	.short	(.L_35 - .L_34)
.L_34:
        /*00dc*/ 	.word	0x00000000
        /*00e0*/ 	.short	0x0000
        /*00e2*/ 	.short	0x0000
        /*00e4*/ 	.byte	0x00, 0xf4, 0x21, 0x00


	//----- nvinfo : EIATTR_SPARSE_MMA_MASK
	.align		4
.L_35:
        /*00e8*/ 	.byte	0x03, 0x50
        /*00ea*/ 	.short	0x0000


	//----- nvinfo : EIATTR_MAXREG_COUNT
	.align		4
        /*00ec*/ 	.byte	0x03, 0x1b
        /*00ee*/ 	.short	0x00ff


	//----- nvinfo : EIATTR_NUM_BARRIERS
	.align		4
        /*00f0*/ 	.byte	0x02, 0x4c
        /*00f2*/ 	.byte	0x01
	.zero		1


	//----- nvinfo : EIATTR_ANNOTATIONS
	.align		4
        /*00f4*/ 	.byte	0x04, 0x55
        /*00f6*/ 	.short	(.L_37 - .L_36)


	//   ....[0]....
.L_36:
        /*00f8*/ 	.word	0x00000001
        /*00fc*/ 	.byte	0x40, 0x05, 0x00, 0x00, 0x01, 0x00, 0x00, 0x00, 0x70, 0x05, 0x00, 0x00, 0x01, 0x00, 0x00, 0x00
        /* <DEDUP_REMOVED lines=518> */
        /*216c*/ 	.byte	0x00, 0xe4, 0x00, 0x00, 0x01, 0x00, 0x00, 0x00, 0x30, 0xe4, 0x00, 0x00


	//----- nvinfo : EIATTR_MERCURY_ISA_VERSION
	.align		4
.L_37:
        /*2178*/ 	.byte	0x03, 0x5f
        /*217a*/ 	.short	0x0101


	//----- nvinfo : EIATTR_EXIT_INSTR_OFFSETS
	.align		4
        /*217c*/ 	.byte	0x04, 0x1c
        /*217e*/ 	.short	(.L_39 - .L_38)


	//   ....[0]....
.L_38:
        /*2180*/ 	.word	0x00017d50


	//   ....[1]....
        /*2184*/ 	.word	0x00017d70


	//----- nvinfo : EIATTR_REQNTID
	.align		4
.L_39:
        /*2188*/ 	.byte	0x04, 0x10
        /*218a*/ 	.short	(.L_41 - .L_40)
.L_40:
        /*218c*/ 	.word	0x00000100
        /*2190*/ 	.word	0x00000001
        /*2194*/ 	.word	0x00000001


	//----- nvinfo : EIATTR_CBANK_PARAM_SIZE
	.align		4
.L_41:
        /*2198*/ 	.byte	0x03, 0x19
        /*219a*/ 	.short	0x0050


	//----- nvinfo : EIATTR_PARAM_CBANK
	.align		4
        /*219c*/ 	.byte	0x04, 0x0a
        /*219e*/ 	.short	(.L_43 - .L_42)
	.align		4
.L_42:
        /*21a0*/ 	.word	index@(.nv.constant0.matmul_kernel)
        /*21a4*/ 	.short	0x0210
        /*21a6*/ 	.short	0x0050


	//----- nvinfo : EIATTR_SW_WAR
	.align		4
.L_43:
        /*21a8*/ 	.byte	0x04, 0x36
        /*21aa*/ 	.short	(.L_45 - .L_44)
.L_44:
        /*21ac*/ 	.word	0x00000008
.L_45:


//--------------------- .nv.callgraph             --------------------------
	.section	.nv.callgraph,"",@"SHT_CUDA_CALLGRAPH"
	.align	4
	.sectionentsize	8
	.align		4
        /*0000*/ 	.word	0x00000000
	.align		4
        /*0004*/ 	.word	0xffffffff
	.align		4
        /*0008*/ 	.word	0x00000000
	.align		4
        /*000c*/ 	.word	0xfffffffe
	.align		4
        /*0010*/ 	.word	0x00000000
	.align		4
        /*0014*/ 	.word	0xfffffffd
	.align		4
        /*0018*/ 	.word	0x00000000
	.align		4
        /*001c*/ 	.word	0xfffffffc


//--------------------- .text.matmul_kernel       --------------------------
	.section	.text.matmul_kernel,"ax",@progbits
	.align	128
        .global         matmul_kernel
        .type           matmul_kernel,@function
        .size           matmul_kernel,(.L_x_4 - matmul_kernel)
        .other          matmul_kernel,@"STO_CUDA_ENTRY STV_DEFAULT"
matmul_kernel:
.text.matmul_kernel:
[----:B------:R-:W0:Y:S08]  /*0000*/  LDC R1, c[0x0][0x28] ;  /* 0x00000a00ff017b82 */ /* 0x000e300000000800 */
[----:B------:R-:W1:Y:S01]  /*0010*/  LDC.64 R48, c[0x0][0x228] ;  /* 0x00008a00ff307b82 */ /* 0x000e620000000a00 */
[----:B------:R-:W2:Y:S01]  /*0020*/  S2R R5, SR_CTAID.X ;  /* 0x0000000000057919 */ /* 0x000ea20000002500 */
[----:B0-----:R-:W-:Y:S01]  /*0030*/  VIADD R1, R1, 0xfffffa00 ;  /* 0xfffffa0001017836 */ /* 0x001fe20000000000 */
[----:B------:R-:W-:Y:S01]  /*0040*/  ULDC UR5, c[0x0][0x230] ;  /* 0x00008c0000057ab9 */ /* 0x000fe20000000800 */
[----:B------:R-:W-:Y:S01]  /*0050*/  UMOV UR4, 0x400 ;  /* 0x0000040000047882 */ /* 0x000fe20000000000 */
[----:B------:R-:W0:Y:S01]  /*0060*/  S2R R152, SR_TID.X ;  /* 0x0000000000987919 */ /* 0x000e220000002100 */
[----:B------:R-:W-:-:S02]  /*0070*/  ULDC.64 UR14, c[0x0][0x208] ;  /* 0x00008200000e7ab9 */ /* 0x000fc40000000a00 */
[----:B------:R-:W3:Y:S08]  /*0080*/  LDC R220, c[0x0][0x230] ;  /* 0x00008c00ffdc7b82 */ /* 0x000ef00000000800 */
[----:B------:R-:W4:Y:S01]  /*0090*/  S2UR UR12, SR_CgaCtaId ;  /* 0x00000000000c79c3 */ /* 0x000f220000008800 */
[----:B-1----:R-:W-:-:S05]  /*00a0*/  VIADD R0, R49, 0xff ;  /* 0x000000ff31007836 */ /* 0x002fca0000000000 */
[----:B------:R-:W-:Y:S01]  /*00b0*/  SHF.R.S32.HI R3, RZ, 0x1f, R0 ;  /* 0x0000001fff037819 */ /* 0x000fe20000011400 */
[----:B---3--:R-:W-:-:S03]  /*00c0*/  VIADD R220, R220, 0x3f ;  /* 0x0000003fdcdc7836 */ /* 0x008fc60000000000 */
[----:B------:R-:W-:Y:S02]  /*00d0*/  LEA.HI R3, R3, R0, RZ, 0x8 ;  /* 0x0000000003037211 */ /* 0x000fe400078f40ff */
[----:B--2---:R-:W-:Y:S02]  /*00e0*/  IABS R8, R5 ;  /* 0x0000000500087213 */ /* 0x004fe40000000000 */
[----:B------:R-:W-:Y:S02]  /*00f0*/  SHF.R.S32.HI R3, RZ, 0x8, R3 ;  /* 0x00000008ff037819 */ /* 0x000fe40000011403 */
[----:B0-----:R-:W-:Y:S01]  /*0100*/  LOP3.LUT R153, R152, 0xff, RZ, 0xc0, !PT ;  /* 0x000000ff98997812 */ /* 0x001fe200078ec0ff */
[----:B----4-:R-:W-:Y:S02]  /*0110*/  ULEA UR12, UR12, UR4, 0x18 ;  /* 0x000000040c0c7291 */ /* 0x010fe4000f8ec03f */
[----:B------:R-:W-:-:S05]  /*0120*/  IMAD.SHL.U32 R4, R3, 0x8, RZ ;  /* 0x0000000803047824 */ /* 0x000fca00078e00ff */
[-C--:B------:R-:W-:Y:S02]  /*0130*/  IABS R7, R4.reuse ;  /* 0x0000000400077213 */ /* 0x080fe40000000000 */
[----:B------:R-:W-:Y:S02]  /*0140*/  IABS R10, R4 ;  /* 0x00000004000a7213 */ /* 0x000fe40000000000 */
[----:B------:R-:W0:Y:S08]  /*0150*/  I2F.RP R0, R7 ;  /* 0x0000000700007306 */ /* 0x000e300000209400 */
[----:B0-----:R-:W0:Y:S02]  /*0160*/  MUFU.RCP R0, R0 ;  /* 0x0000000000007308 */ /* 0x001e240000001000 */
[----:B0-----:R-:W-:-:S02]  /*0170*/  VIADD R2, R0, 0xffffffe ;  /* 0x0ffffffe00027836 */ /* 0x001fc40000000000 */
[----:B------:R-:W-:-:S04]  /*0180*/  IMAD.MOV R0, RZ, RZ, -R10 ;  /* 0x000000ffff007224 */ /* 0x000fc800078e0a0a */
[----:B------:R0:W1:Y:S02]  /*0190*/  F2I.FTZ.U32.TRUNC.NTZ R3, R2 ;  /* 0x0000000200037305 */ /* 0x000064000021f000 */
[----:B0-----:R-:W-:Y:S02]  /*01a0*/  IMAD.MOV.U32 R2, RZ, RZ, RZ ;  /* 0x000000ffff027224 */ /* 0x001fe400078e00ff */
[----:B-1----:R-:W-:-:S04]  /*01b0*/  IMAD.MOV R6, RZ, RZ, -R3 ;  /* 0x000000ffff067224 */ /* 0x002fc800078e0a03 */
[----:B------:R-:W-:Y:S02]  /*01c0*/  IMAD R9, R6, R7, RZ ;  /* 0x0000000706097224 */ /* 0x000fe400078e02ff */
[----:B------:R-:W-:Y:S02]  /*01d0*/  IMAD.MOV.U32 R6, RZ, RZ, R8 ;  /* 0x000000ffff067224 */ /* 0x000fe400078e0008 */
[----:B------:R-:W-:-:S06]  /*01e0*/  IMAD.HI.U32 R3, R3, R9, R2 ;  /* 0x0000000903037227 */ /* 0x000fcc00078e0002 */
[----:B------:R-:W-:-:S04]  /*01f0*/  IMAD.HI.U32 R3, R3, R6, RZ ;  /* 0x0000000603037227 */ /* 0x000fc800078e00ff */
[----:B------:R-:W-:-:S05]  /*0200*/  IMAD R0, R3, R0, R6 ;  /* 0x0000000003007224 */ /* 0x000fca00078e0206 */
[----:B------:R-:W-:-:S13]  /*0210*/  ISETP.GT.U32.AND P1, PT, R7, R0, PT ;  /* 0x000000000700720c */ /* 0x000fda0003f24070 */
[----:B------:R-:W-:Y:S02]  /*0220*/  @!P1 IMAD.IADD R0, R0, 0x1, -R7 ;  /* 0x0000000100009824 */ /* 0x000fe400078e0a07 */
[----:B------:R-:W-:Y:S01]  /*0230*/  @!P1 VIADD R3, R3, 0x1 ;  /* 0x0000000103039836 */ /* 0x000fe20000000000 */
[----:B------:R-:W-:Y:S02]  /*0240*/  ISETP.NE.AND P1, PT, R4, RZ, PT ;  /* 0x000000ff0400720c */ /* 0x000fe40003f25270 */
[----:B------:R-:W-:Y:S02]  /*0250*/  ISETP.GE.U32.AND P0, PT, R0, R7, PT ;  /* 0x000000070000720c */ /* 0x000fe40003f06070 */
[----:B------:R-:W-:-:S04]  /*0260*/  LOP3.LUT R0, R5, R4, RZ, 0x3c, !PT ;  /* 0x0000000405007212 */ /* 0x000fc800078e3cff */
[----:B------:R-:W-:Y:S01]  /*0270*/  ISETP.GE.AND P2, PT, R0, RZ, PT ;  /* 0x000000ff0000720c */ /* 0x000fe20003f46270 */
[----:B------:R-:W-:-:S06]  /*0280*/  VIADD R0, R48, 0xff ;  /* 0x000000ff30007836 */ /* 0x000fcc0000000000 */
[----:B------:R-:W-:-:S04]  /*0290*/  @P0 VIADD R3, R3, 0x1 ;  /* 0x0000000103030836 */ /* 0x000fc80000000000 */
[----:B------:R-:W-:Y:S01]  /*02a0*/  IMAD.MOV.U32 R2, RZ, RZ, R3 ;  /* 0x000000ffff027224 */ /* 0x000fe200078e0003 */
[----:B------:R-:W-:-:S03]  /*02b0*/  SHF.R.S32.HI R3, RZ, 0x1f, R0 ;  /* 0x0000001fff037819 */ /* 0x000fc60000011400 */
[----:B------:R-:W-:Y:S01]  /*02c0*/  @!P2 IMAD.MOV R2, RZ, RZ, -R2 ;  /* 0x000000ffff02a224 */ /* 0x000fe200078e0a02 */
[----:B------:R-:W-:Y:S02]  /*02d0*/  @!P1 LOP3.LUT R2, RZ, R4, RZ, 0x33, !PT ;  /* 0x00000004ff029212 */ /* 0x000fe400078e33ff */
[----:B------:R-:W-:-:S03]  /*02e0*/  LEA.HI R3, R3, R0, RZ, 0x8 ;  /* 0x0000000003037211 */ /* 0x000fc600078f40ff */
[----:B------:R-:W-:Y:S02]  /*02f0*/  IMAD.SHL.U32 R6, R2, 0x8, RZ ;  /* 0x0000000802067824 */ /* 0x000fe400078e00ff */
[----:B------:R-:W-:-:S03]  /*0300*/  IMAD.MOV R2, RZ, RZ, -R2 ;  /* 0x000000ffff027224 */ /* 0x000fc600078e0a02 */
[----:B------:R-:W-:Y:S01]  /*0310*/  LEA.HI.SX32 R3, R3, -R6, 0x18 ;  /* 0x8000000603037211 */ /* 0x000fe200078fc2ff */
[----:B------:R-:W-:-:S03]  /*0320*/  IMAD R4, R4, R2, R5 ;  /* 0x0000000204047224 */ /* 0x000fc600078e0205 */
[----:B------:R-:W-:Y:S02]  /*0330*/  VIMNMX R11, R3, 0x8, PT ;  /* 0x00000008030b7848 */ /* 0x000fe40003fe0100 */
[----:B------:R-:W-:Y:S02]  /*0340*/  IABS R9, R4 ;  /* 0x0000000400097213 */ /* 0x000fe40000000000 */
[----:B------:R-:W-:-:S04]  /*0350*/  IABS R7, R11 ;  /* 0x0000000b00077213 */ /* 0x000fc80000000000 */
[----:B------:R-:W0:Y:S08]  /*0360*/  I2F.RP R0, R7 ;  /* 0x0000000700007306 */ /* 0x000e300000209400 */
[----:B0-----:R-:W0:Y:S02]  /*0370*/  MUFU.RCP R0, R0 ;  /* 0x0000000000007308 */ /* 0x001e240000001000 */
[----:B0-----:R-:W-:-:S06]  /*0380*/  VIADD R3, R0, 0xffffffe ;  /* 0x0ffffffe00037836 */ /* 0x001fcc0000000000 */
[----:B------:R-:W0:Y:S02]  /*0390*/  F2I.FTZ.U32.TRUNC.NTZ R3, R3 ;  /* 0x0000000300037305 */ /* 0x000e24000021f000 */
[----:B0-----:R-:W-:-:S04]  /*03a0*/  IMAD.MOV R8, RZ, RZ, -R3 ;  /* 0x000000ffff087224 */ /* 0x001fc800078e0a03 */
[----:B------:R-:W-:Y:S01]  /*03b0*/  IMAD.MOV.U32 R2, RZ, RZ, R8 ;  /* 0x000000ffff027224 */ /* 0x000fe200078e0008 */
[----:B------:R-:W-:-:S03]  /*03c0*/  IABS R8, R11 ;  /* 0x0000000b00087213 */ /* 0x000fc60000000000 */
[----:B------:R-:W-:Y:S02]  /*03d0*/  IMAD R5, R2, R7, RZ ;  /* 0x0000000702057224 */ /* 0x000fe400078e02ff */
[----:B------:R-:W-:Y:S02]  /*03e0*/  IMAD.MOV.U32 R2, RZ, RZ, RZ ;  /* 0x000000ffff027224 */ /* 0x000fe400078e00ff */
[----:B------:R-:W-:Y:S02]  /*03f0*/  IMAD.MOV R0, RZ, RZ, -R8 ;  /* 0x000000ffff007224 */ /* 0x000fe400078e0a08 */
        /* <DEDUP_REMOVED lines=9> */
[----:B------:R-:W-:-:S07]  /*0490*/  ISETP.GE.AND P2, PT, R0, RZ, PT ;  /* 0x000000ff0000720c */ /* 0x000fce0003f46270 */
[----:B------:R-:W-:Y:S01]  /*04a0*/  @P0 VIADD R2, R2, 0x1 ;  /* 0x0000000102020836 */ /* 0x000fe20000000000 */
[----:B------:R-:W-:-:S05]  /*04b0*/  ISETP.GT.AND P0, PT, R220, 0x3f, PT ;  /* 0x0000003fdc00780c */ /* 0x000fca0003f04270 */
[----:B------:R-:W-:Y:S01]  /*04c0*/  @!P2 IMAD.MOV R2, RZ, RZ, -R2 ;  /* 0x000000ffff02a224 */ /* 0x000fe200078e0a02 */
[----:B------:R-:W-:-:S05]  /*04d0*/  @!P1 LOP3.LUT R2, RZ, R11, RZ, 0x33, !PT ;  /* 0x0000000bff029212 */ /* 0x000fca00078e33ff */
[----:B------:R-:W-:Y:S02]  /*04e0*/  IMAD.MOV R0, RZ, RZ, -R2 ;  /* 0x000000ffff007224 */ /* 0x000fe400078e0a02 */
[----:B------:R-:W-:Y:S02]  /*04f0*/  IMAD.SHL.U32 R5, R2, 0x100, RZ ;  /* 0x0000010002057824 */ /* 0x000fe400078e00ff */
[----:B------:R-:W-:-:S04]  /*0500*/  IMAD R0, R11, R0, R4 ;  /* 0x000000000b007224 */ /* 0x000fc800078e0204 */
[----:B------:R-:W-:Y:S02]  /*0510*/  IMAD.IADD R3, R6, 0x1, R0 ;  /* 0x0000000106037824 */ /* 0x000fe400078e0200 */
[----:B------:R-:W-:Y:S02]  /*0520*/  IMAD.U32 R0, RZ, RZ, UR5 ;  /* 0x00000005ff007e24 */ /* 0x000fe4000f8e00ff */
[----:B------:R-:W-:-:S05]  /*0530*/  IMAD R21, R3, 0x100, R153 ;  /* 0x0000010003157824 */ /* 0x000fca00078e0299 */
[----:B------:R0:W-:Y:S01]  /*0540*/  STL [R1+0x398], R21 ;  /* 0x0003981501007387 */ /* 0x0001e20000100800 */
[----:B------:R-:W-:Y:S05]  /*0550*/  @P0 BRA `(.L_x_0) ;  /* 0x0000000c000c0947 */ /* 0x000fea0003800000 */
[----:B------:R-:W-:Y:S01]  /*0560*/  IMAD.SHL.U32 R0, R152, 0x8, RZ ;  /* 0x0000000898007824 */ /* 0x000fe200078e00ff */
[----:B------:R1:W-:Y:S01]  /*0570*/  STL [R1], RZ ;  /* 0x000000ff01007387 */ /* 0x0003e20000100800 */
[----:B------:R-:W-:Y:S02]  /*0580*/  CS2R R24, SRZ ;  /* 0x0000000000187805 */ /* 0x000fe4000001ff00 */
[----:B------:R-:W-:Y:S02]  /*0590*/  CS2R R26, SRZ ;  /* 0x00000000001a7805 */ /* 0x000fe4000001ff00 */
[----:B------:R-:W-:Y:S01]  /*05a0*/  CS2R R28, SRZ ;  /* 0x00000000001c7805 */ /* 0x000fe2000001ff00 */
[----:B------:R1:W-:Y:S01]  /*05b0*/  STL [R1+0x39c], R0 ;  /* 0x00039c0001007387 */ /* 0x0003e20000100800 */
[----:B------:R-:W-:Y:S02]  /*05c0*/  CS2R R30, SRZ ;  /* 0x00000000001e7805 */ /* 0x000fe4000001ff00 */
[----:B------:R-:W-:-:S02]  /*05d0*/  CS2R R32, SRZ ;  /* 0x0000000000207805 */ /* 0x000fc4000001ff00 */
[----:B------:R-:W-:Y:S01]  /*05e0*/  CS2R R34, SRZ ;  /* 0x0000000000227805 */ /* 0x000fe2000001ff00 */
[----:B------:R1:W-:Y:S01]  /*05f0*/  STL [R1+0x4], RZ ;  /* 0x000004ff01007387 */ /* 0x0003e20000100800 */
[----:B------:R-:W-:Y:S02]  /*0600*/  CS2R R36, SRZ ;  /* 0x0000000000247805 */ /* 0x000fe4000001ff00 */
[----:B------:R-:W-:Y:S02]  /*0610*/  CS2R R38, SRZ ;  /* 0x0000000000267805 */ /* 0x000fe4000001ff00 */
[----:B------:R-:W-:Y:S01]  /*0620*/  CS2R R40, SRZ ;  /* 0x0000000000287805 */ /* 0x000fe2000001ff00 */
[----:B------:R1:W-:Y:S01]  /*0630*/  STL [R1+0x8], RZ ;  /* 0x000008ff01007387 */ /* 0x0003e20000100800 */
        /* <DEDUP_REMOVED lines=72> */
[----:B------:R-:W-:-:S03]  /*0ac0*/  CS2R R150, SRZ ;  /* 0x0000000000967805 */ /* 0x000fc6000001ff00 */
[----:B------:R1:W-:Y:S04]  /*0ad0*/  STL [R1+0x54], RZ ;  /* 0x000054ff01007387 */ /* 0x0003e80000100800 */
        /* <DEDUP_REMOVED lines=105> */
[----:B------:R1:W-:Y:S01]  /*1170*/  STL [R1+0x1fc], RZ ;  /* 0x0001fcff01007387 */ /* 0x0003e20000100800 */
[----:B------:R-:W-:Y:S05]  /*1180*/  BRA `(.L_x_1) ;  /* 0x000000c000887947 */ /* 0x000fea0003800000 */
.L_x_0:
[----:B------:R-:W-:Y:S01]  /*1190*/  IABS R13, R48 ;  /* 0x00000030000d7213 */ /* 0x000fe20000000000 */
[----:B------:R-:W-:Y:S01]  /*11a0*/  ULDC UR4, c[0x0][0x234] ;  /* 0x00008d0000047ab9 */ /* 0x000fe20000000800 */
[----:B------:R-:W-:Y:S01]  /*11b0*/  IABS R3, R49 ;  /* 0x0000003100037213 */ /* 0x000fe20000000000 */
[----:B------:R-:W-:Y:S01]  /*11c0*/  ULDC.64 UR6, c[0x0][0x210] ;  /* 0x0000840000067ab9 */ /* 0x000fe20000000a00 */
[----:B------:R-:W1:Y:S01]  /*11d0*/  I2F.RP R2, R13 ;  /* 0x0000000d00027306 */ /* 0x000e620000209400 */
[----:B------:R-:W-:Y:S01]  /*11e0*/  SHF.R.U32.HI R4, RZ, 0x6, R152 ;  /* 0x00000006ff047819 */ /* 0x000fe20000011698 */
[----:B------:R-:W-:Y:S01]  /*11f0*/  ULDC UR5, c[0x0][0x23c] ;  /* 0x00008f0000057ab9 */ /* 0x000fe20000000800 */
[----:B------:R-:W-:Y:S01]  /*1200*/  CS2R R98, SRZ ;  /* 0x0000000000627805 */ /* 0x000fe2000001ff00 */
[----:B------:R-:W-:Y:S01]  /*1210*/  USHF.L.U32 UR17, UR5, 0x6, URZ ;  /* 0x0000000605117899 */ /* 0x000fe2000800063f */
[----:B------:R-:W-:Y:S02]  /*1220*/  SGXT.U32 R4, R4, 0x2 ;  /* 0x000000020404781a */ /* 0x000fe40000000000 */
[----:B------:R-:W-:-:S02]  /*1230*/  CS2R R100, SRZ ;  /* 0x0000000000647805 */ /* 0x000fc4000001ff00 */
[----:B------:R-:W-:Y:S01]  /*1240*/  CS2R R102, SRZ ;  /* 0x0000000000667805 */ /* 0x000fe2000001ff00 */
[----:B------:R-:W2:Y:S01]  /*1250*/  I2F.RP R10, R3 ;  /* 0x00000003000a7306 */ /* 0x000ea20000209400 */
[----:B------:R-:W-:Y:S02]  /*1260*/  LOP3.LUT R4, R5, R4, RZ, 0xfc, !PT ;  /* 0x0000000405047212 */ /* 0x000fe400078efcff */
[----:B------:R-:W-:Y:S02]  /*1270*/  CS2R R104, SRZ ;  /* 0x0000000000687805 */ /* 0x000fe4000001ff00 */
[----:B------:R-:W-:Y:S02]  /*1280*/  CS2R R106, SRZ ;  /* 0x00000000006a7805 */ /* 0x000fe4000001ff00 */
[----:B------:R-:W-:Y:S02]  /*1290*/  CS2R R108, SRZ ;  /* 0x00000000006c7805 */ /* 0x000fe4000001ff00 */
[----:B------:R-:W-:-:S02]  /*12a0*/  LOP3.LUT R19, R4, 0xe0, RZ, 0xfc, !PT ;  /* 0x000000e004137812 */ /* 0x000fc400078efcff */
[----:B------:R-:W-:Y:S02]  /*12b0*/  CS2R R110, SRZ ;  /* 0x00000000006e7805 */ /* 0x000fe4000001ff00 */
[C---:B------:R-:W-:Y:S01]  /*12c0*/  LOP3.LUT R15, R4.reuse, 0xe8, RZ, 0xfc, !PT ;  /* 0x000000e8040f7812 */ /* 0x040fe200078efcff */
[----:B-1----:R-:W1:Y:S01]  /*12d0*/  MUFU.RCP R2, R2 ;  /* 0x0000000200027308 */ /* 0x002e620000001000 */
[----:B------:R-:W-:Y:S02]  /*12e0*/  LOP3.LUT R17, R4, 0xe4, RZ, 0xfc, !PT ;  /* 0x000000e404117812 */ /* 0x000fe400078efcff */
[----:B------:R-:W-:Y:S02]  /*12f0*/  CS2R R112, SRZ ;  /* 0x0000000000707805 */ /* 0x000fe4000001ff00 */
[----:B------:R-:W-:Y:S02]  /*1300*/  IABS R18, R15 ;  /* 0x0000000f00127213 */ /* 0x000fe40000000000 */
[----:B------:R-:W-:-:S02]  /*1310*/  CS2R R114, SRZ ;  /* 0x0000000000727805 */ /* 0x000fc4000001ff00 */
[C---:B------:R-:W-:Y:S02]  /*1320*/  LOP3.LUT R20, R4.reuse, 0xd8, RZ, 0xfc, !PT ;  /* 0x000000d804147812 */ /* 0x040fe400078efcff */
[----:B------:R-:W-:Y:S02]  /*1330*/  CS2R R116, SRZ ;  /* 0x0000000000747805 */ /* 0x000fe4000001ff00 */
[C---:B------:R-:W-:Y:S01]  /*1340*/  LOP3.LUT R23, R4.reuse, 0xc0, RZ, 0xfc, !PT ;  /* 0x000000c004177812 */ /* 0x040fe200078efcff */
[----:B--2---:R-:W2:Y:S01]  /*1350*/  MUFU.RCP R10, R10 ;  /* 0x0000000a000a7308 */ /* 0x004ea20000001000 */
[----:B------:R-:W-:Y:S02]  /*1360*/  LOP3.LUT R27, R4, 0xa8, RZ, 0xfc, !PT ;  /* 0x000000a8041b7812 */ /* 0x000fe400078efcff */
[----:B------:R-:W-:Y:S02]  /*1370*/  CS2R R118, SRZ ;  /* 0x0000000000767805 */ /* 0x000fe4000001ff00 */
[----:B------:R-:W-:-:S02]  /*1380*/  IABS R24, R23 ;  /* 0x0000001700187213 */ /* 0x000fc40000000000 */
[----:B------:R-:W-:Y:S02]  /*1390*/  CS2R R120, SRZ ;  /* 0x0000000000787805 */ /* 0x000fe4000001ff00 */
[----:B------:R-:W-:Y:S02]  /*13a0*/  IABS R28, R27 ;  /* 0x0000001b001c7213 */ /* 0x000fe40000000000 */
[----:B------:R-:W-:Y:S02]  /*13b0*/  CS2R R122, SRZ ;  /* 0x00000000007a7805 */ /* 0x000fe4000001ff00 */
[----:B------:R-:W-:Y:S02]  /*13c0*/  LOP3.LUT R25, R4, 0xb0, RZ, 0xfc, !PT ;  /* 0x000000b004197812 */ /* 0x000fe400078efcff */
[----:B------:R-:W-:Y:S01]  /*13d0*/  CS2R R124, SRZ ;  /* 0x00000000007c7805 */ /* 0x000fe2000001ff00 */
[----:B-1----:R-:W-:Y:S01]  /*13e0*/  VIADD R6, R2, 0xffffffe ;  /* 0x0ffffffe02067836 */ /* 0x002fe20000000000 */
[----:B------:R-:W-:-:S02]  /*13f0*/  LOP3.LUT R2, R4, 0xf8, RZ, 0xfc, !PT ;  /* 0x000000f804027812 */ /* 0x000fc400078efcff */
[----:B------:R-:W-:Y:S02]  /*1400*/  CS2R R126, SRZ ;  /* 0x00000000007e7805 */ /* 0x000fe4000001ff00 */
[----:B------:R-:W-:Y:S01]  /*1410*/  IABS R26, R25 ;  /* 0x00000019001a7213 */ /* 0x000fe20000000000 */
[----:B------:R1:W3:Y:S01]  /*1420*/  F2I.FTZ.U32.TRUNC.NTZ R7, R6 ;  /* 0x0000000600077305 */ /* 0x0002e2000021f000 */
[----:B------:R-:W-:Y:S02]  /*1430*/  ISETP.GE.AND P5, PT, R2, RZ, PT ;  /* 0x000000ff0200720c */ /* 0x000fe40003fa6270 */
[----:B------:R-:W-:Y:S02]  /*1440*/  CS2R R128, SRZ ;  /* 0x0000000000807805 */ /* 0x000fe4000001ff00 */
[----:B------:R-:W-:Y:S01]  /*1450*/  LOP3.LUT R29, R4, 0xa4, RZ, 0xfc, !PT ;  /* 0x000000a4041d7812 */ /* 0x000fe200078efcff */
[----:B--2---:R-:W-:Y:S01]  /*1460*/  VIADD R8, R10, 0xffffffe ;  /* 0x0ffffffe0a087836 */ /* 0x004fe20000000000 */
[----:B------:R-:W-:-:S02]  /*1470*/  IABS R10, R21 ;  /* 0x00000015000a7213 */ /* 0x000fc40000000000 */
[----:B------:R-:W-:Y:S02]  /*1480*/  CS2R R130, SRZ ;  /* 0x0000000000827805 */ /* 0x000fe4000001ff00 */
[C---:B------:R-:W-:Y:S01]  /*1490*/  LOP3.LUT R31, R4.reuse, 0x98, RZ, 0xfc, !PT ;  /* 0x00000098041f7812 */ /* 0x040fe200078efcff */
[----:B------:R-:W2:Y:S01]  /*14a0*/  F2I.FTZ.U32.TRUNC.NTZ R9, R8 ;  /* 0x0000000800097305 */ /* 0x000ea2000021f000 */
[----:B-1----:R-:W-:Y:S01]  /*14b0*/  IMAD.MOV.U32 R6, RZ, RZ, RZ ;  /* 0x000000ffff067224 */ /* 0x002fe200078e00ff */
[C---:B------:R-:W-:Y:S02]  /*14c0*/  LOP3.LUT R33, R4.reuse, 0x80, RZ, 0xfc, !PT ;  /* 0x0000008004217812 */ /* 0x040fe400078efcff */
[----:B------:R-:W-:Y:S02]  /*14d0*/  CS2R R132, SRZ ;  /* 0x0000000000847805 */ /* 0x000fe4000001ff00 */
[----:B------:R-:W-:Y:S02]  /*14e0*/  LOP3.LUT R35, R4, 0x78, RZ, 0xfc, !PT ;  /* 0x0000007804237812 */ /* 0x000fe400078efcff */
[----:B------:R-:W-:-:S02]  /*14f0*/  CS2R R134, SRZ ;  /* 0x0000000000867805 */ /* 0x000fc4000001ff00 */
[C---:B------:R-:W-:Y:S01]  /*1500*/  LOP3.LUT R37, R4.reuse, 0x74, RZ, 0xfc, !PT ;  /* 0x0000007404257812 */ /* 0x040fe200078efcff */
[----:B---3--:R-:W-:Y:S01]  /*1510*/  IMAD.MOV R12, RZ, RZ, -R7 ;  /* 0x000000ffff0c7224 */ /* 0x008fe200078e0a07 */
[----:B------:R-:W-:Y:S02]  /*1520*/  LOP3.LUT R39, R4, 0x60, RZ, 0xfc, !PT ;  /* 0x0000006004277812 */ /* 0x000fe400078efcff */
[----:B------:R-:W-:Y:S02]  /*1530*/  CS2R R136, SRZ ;  /* 0x0000000000887805 */ /* 0x000fe4000001ff00 */
[----:B------:R-:W-:Y:S01]  /*1540*/  IABS R36, R37 ;  /* 0x0000002500247213 */ /* 0x000fe20000000000 */
[----:B------:R-:W-:Y:S01]  /*1550*/  IMAD R11, R12, R13, RZ ;  /* 0x0000000d0c0b7224 */ /* 0x000fe200078e02ff */
[----:B------:R-:W-:Y:S02]  /*1560*/  IABS R12, R2 ;  /* 0x00000002000c7213 */ /* 0x000fe40000000000 */
[----:B------:R-:W-:-:S02]  /*1570*/  CS2R R138, SRZ ;  /* 0x00000000008a7805 */ /* 0x000fc4000001ff00 */
[----:B------:R-:W-:Y:S01]  /*1580*/  IABS R42, R39 ;  /* 0x00000027002a7213 */ /* 0x000fe20000000000 */
[----:B------:R-:W-:Y:S01]  /*1590*/  IMAD.HI.U32 R7, R7, R11, R6 ;  /* 0x0000000b07077227 */ /* 0x000fe200078e0006 */
[----:B------:R-:W-:Y:S02]  /*15a0*/  SHF.R.S32.HI R11, RZ, 0x1f, R220 ;  /* 0x0000001fff0b7819 */ /* 0x000fe400000114dc */
[----:B------:R-:W-:Y:S02]  /*15b0*/  CS2R R140, SRZ ;  /* 0x00000000008c7805 */ /* 0x000fe4000001ff00 */
[----:B------:R-:W-:Y:S01]  /*15c0*/  LOP3.LUT R6, R4, 0xf4, RZ, 0xfc, !PT ;  /* 0x000000f404067812 */ /* 0x000fe200078efcff */
[----:B--2---:R-:W-:Y:S01]  /*15d0*/  IMAD.MOV R8, RZ, RZ, -R9 ;  /* 0x000000ffff087224 */ /* 0x004fe200078e0a09 */
[----:B------:R-:W-:Y:S01]  /*15e0*/  LEA.HI R220, R11, R220, RZ, 0x6 ;  /* 0x000000dc0bdc7211 */ /* 0x000fe200078f30ff */
[----:B------:R-:W-:Y:S01]  /*15f0*/  IMAD.HI.U32 R7, R7, R10, RZ ;  /* 0x0000000a07077227 */ /* 0x000fe200078e00ff */
[----:B------:R-:W-:-:S02]  /*1600*/  ISETP.GE.AND P0, PT, R6, RZ, PT ;  /* 0x000000ff0600720c */ /* 0x000fc40003f06270 */
[----:B------:R-:W-:Y:S02]  /*1610*/  CS2R R142, SRZ ;  /* 0x00000000008e7805 */ /* 0x000fe4000001ff00 */
[----:B------:R-:W-:Y:S01]  /*1620*/  IABS R14, R6 ;  /* 0x00000006000e7213 */ /* 0x000fe20000000000 */
[----:B------:R-:W-:Y:S01]  /*1630*/  IMAD R11, R8, R3, RZ ;  /* 0x00000003080b7224 */ /* 0x000fe200078e02ff */
[C---:B------:R-:W-:Y:S01]  /*1640*/  LOP3.LUT R41, R4.reuse, 0x54, RZ, 0xfc, !PT ;  /* 0x0000005404297812 */ /* 0x040fe200078efcff */
[----:B------:R-:W-:Y:S01]  /*1650*/  IMAD.MOV.U32 R8, RZ, RZ, RZ ;  /* 0x000000ffff087224 */ /* 0x000fe200078e00ff */
[C---:B------:R-:W-:Y:S01]  /*1660*/  LOP3.LUT R43, R4.reuse, 0x50, RZ, 0xfc, !PT ;  /* 0x00000050042b7812 */ /* 0x040fe200078efcff */
[----:B------:R-:W-:Y:S01]  /*1670*/  IMAD.MOV R2, RZ, RZ, -R7 ;  /* 0x000000ffff027224 */ /* 0x000fe200078e0a07 */
[----:B------:R-:W-:Y:S01]  /*1680*/  IABS R44, R41 ;  /* 0x00000029002c7213 */ /* 0x000fe20000000000 */
[----:B------:R-:W-:Y:S01]  /*1690*/  IMAD.HI.U32 R7, R9, R11, R8 ;  /* 0x0000000b09077227 */ /* 0x000fe200078e0008 */
[----:B------:R-:W-:-:S02]  /*16a0*/  LOP3.LUT R9, R4, 0xf0, RZ, 0xfc, !PT ;  /* 0x000000f004097812 */ /* 0x000fc400078efcff */
[----:B------:R-:W-:Y:S02]  /*16b0*/  CS2R R144, SRZ ;  /* 0x0000000000907805 */ /* 0x000fe4000001ff00 */
[----:B------:R-:W-:Y:S01]  /*16c0*/  IABS R46, R43 ;  /* 0x0000002b002e7213 */ /* 0x000fe20000000000 */
[----:B------:R-:W-:Y:S01]  /*16d0*/  IMAD R2, R13, R2, R10 ;  /* 0x000000020d027224 */ /* 0x000fe200078e020a */
[----:B------:R-:W-:Y:S01]  /*16e0*/  IABS R16, R9 ;  /* 0x0000000900107213 */ /* 0x000fe20000000000 */
[----:B------:R-:W-:Y:S01]  /*16f0*/  IMAD.HI.U32 R6, R7, R12, RZ ;  /* 0x0000000c07067227 */ /* 0x000fe200078e00ff */
[----:B------:R-:W-:Y:S02]  /*1700*/  ISETP.GE.AND P1, PT, R9, RZ, PT ;  /* 0x000000ff0900720c */ /* 0x000fe40003f26270 */
[----:B------:R-:W-:Y:S02]  /*1710*/  CS2R R146, SRZ ;  /* 0x0000000000927805 */ /* 0x000fe4000001ff00 */
[----:B------:R-:W-:Y:S01]  /*1720*/  ISETP.GT.U32.AND P2, PT, R13, R2, PT ;  /* 0x000000020d00720c */ /* 0x000fe20003f44070 */
[----:B------:R-:W-:Y:S01]  /*1730*/  IMAD.MOV R6, RZ, RZ, -R6 ;  /* 0x000000ffff067224 */ /* 0x000fe200078e0a06 */
[C---:B------:R-:W-:Y:S01]  /*1740*/  LOP3.LUT R45, R4.reuse, 0x48, RZ, 0xfc, !PT ;  /* 0x00000048042d7812 */ /* 0x040fe200078efcff */
[----:B------:R-:W-:Y:S01]  /*1750*/  IMAD.HI.U32 R8, R7, R14, RZ ;  /* 0x0000000e07087227 */ /* 0x000fe200078e00ff */
[----:B------:R-:W-:-:S02]  /*1760*/  LOP3.LUT R47, R4, 0x44, RZ, 0xfc, !PT ;  /* 0x00000044042f7812 */ /* 0x000fc400078efcff */
[----:B------:R-:W-:Y:S02]  /*1770*/  CS2R R148, SRZ ;  /* 0x0000000000947805 */ /* 0x000fe4000001ff00 */
[C---:B------:R-:W-:Y:S01]  /*1780*/  LOP3.LUT R51, R4.reuse, 0x40, RZ, 0xfc, !PT ;  /* 0x0000004004337812 */ /* 0x040fe200078efcff */
[----:B------:R-:W-:Y:S01]  /*1790*/  IMAD R6, R3, R6, R12 ;  /* 0x0000000603067224 */ /* 0x000fe200078e020c */
[C---:B------:R-:W-:Y:S01]  /*17a0*/  LOP3.LUT R52, R4.reuse, 0x38, RZ, 0xfc, !PT ;  /* 0x0000003804347812 */ /* 0x040fe200078efcff */
[----:B------:R-:W-:Y:S01]  /*17b0*/  IMAD.MOV R8, RZ, RZ, -R8 ;  /* 0x000000ffff087224 */ /* 0x000fe200078e0a08 */
[----:B------:R-:W-:Y:S01]  /*17c0*/  LOP3.LUT R53, R4, 0x34, RZ, 0xfc, !PT ;  /* 0x0000003404357812 */ /* 0x000fe200078efcff */
[----:B------:R-:W-:Y:S01]  /*17d0*/  IMAD.HI.U32 R10, R7, R18, RZ ;  /* 0x00000012070a7227 */ /* 0x000fe200078e00ff */
[----:B------:R-:W-:Y:S02]  /*17e0*/  ISETP.GT.U32.AND P4, PT, R3, R6, PT ;  /* 0x000000060300720c */ /* 0x000fe40003f84070 */
[----:B------:R-:W-:-:S02]  /*17f0*/  CS2R R150, SRZ ;  /* 0x0000000000967805 */ /* 0x000fc4000001ff00 */
[----:B------:R-:W-:Y:S01]  /*1800*/  IABS R50, R53 ;  /* 0x0000003500327213 */ /* 0x000fe20000000000 */
[----:B------:R-:W-:Y:S01]  /*1810*/  IMAD R9, R3, R8, R14 ;  /* 0x0000000803097224 */ /* 0x000fe200078e020e */
[----:B------:R-:W-:Y:S01]  /*1820*/  IABS R14, R17 ;  /* 0x00000011000e7213 */ /* 0x000fe20000000000 */
[----:B------:R-:W-:Y:S01]  /*1830*/  @!P2 IMAD.IADD R2, R2, 0x1, -R13 ;  /* 0x000000010202a824 */ /* 0x000fe200078e0a0d */
[C---:B------:R-:W-:Y:S01]  /*1840*/  LOP3.LUT R54, R4.reuse, 0x30, RZ, 0xfc, !PT ;  /* 0x0000003004367812 */ /* 0x040fe200078efcff */
[----:B------:R-:W-:Y:S01]  /*1850*/  IMAD.HI.U32 R8, R7, R16, RZ ;  /* 0x0000001007087227 */ /* 0x000fe200078e00ff */
[----:B------:R-:W-:Y:S01]  /*1860*/  ISETP.GT.U32.AND P2, PT, R3, R9, PT ;  /* 0x000000090300720c */ /* 0x000fe20003f44070 */
[----:B------:R-:W-:Y:S01]  /*1870*/  USHF.R.S32.HI UR18, URZ, 0x1f, UR17 ;  /* 0x0000001f3f127899 */ /* 0x000fe20008011411 */
[----:B------:R-:W-:Y:S01]  /*1880*/  ISETP.GT.U32.AND P3, PT, R13, R2, PT ;  /* 0x000000020d00720c */ /* 0x000fe20003f64070 */
[----:B------:R-:W-:Y:S01]  /*1890*/  IMAD.MOV R8, RZ, RZ, -R8 ;  /* 0x000000ffff087224 */ /* 0x000fe200078e0a08 */
[----:B------:R-:W-:Y:S01]  /*18a0*/  LOP3.LUT R55, R4, 0x28, RZ, 0xfc, !PT ;  /* 0x0000002804377812 */ /* 0x000fe200078efcff */
[--C-:B------:R-:W-:Y:S01]  /*18b0*/  @!P4 IMAD.IADD R6, R6, 0x1, -R3.reuse ;  /* 0x000000010606c824 */ /* 0x100fe200078e0a03 */
[----:B------:R-:W-:Y:S01]  /*18c0*/  LOP3.LUT R70, R4, 0x4, RZ, 0xfc, !PT ;  /* 0x0000000404467812 */ /* 0x000fe200078efcff */
[----:B------:R-:W-:Y:S01]  /*18d0*/  IMAD R8, R3, R8, R16 ;  /* 0x0000000803087224 */ /* 0x000fe200078e0210 */
[----:B------:R-:W-:Y:S01]  /*18e0*/  IABS R16, R19 ;  /* 0x0000001300107213 */ /* 0x000fe20000000000 */
[----:B------:R-:W-:Y:S01]  /*18f0*/  IMAD.HI.U32 R11, R7, R14, RZ ;  /* 0x0000000e070b7227 */ /* 0x000fe200078e00ff */
[C---:B------:R-:W-:Y:S01]  /*1900*/  ISETP.GT.U32.AND P6, PT, R3.reuse, R6, PT ;  /* 0x000000060300720c */ /* 0x040fe20003fc4070 */
[----:B------:R-:W-:Y:S01]  /*1910*/  ULDC UR13, c[0x0][0x238] ;  /* 0x00008e00000d7ab9 */ /* 0x000fe20000000800 */
[----:B------:R-:W-:Y:S01]  /*1920*/  ISETP.GT.U32.AND P4, PT, R3, R8, PT ;  /* 0x000000080300720c */ /* 0x000fe20003f84070 */
[----:B------:R-:W-:Y:S01]  /*1930*/  @!P2 IMAD.IADD R9, R9, 0x1, -R3 ;  /* 0x000000010909a824 */ /* 0x000fe200078e0a03 */
[----:B------:R-:W-:Y:S01]  /*1940*/  ISETP.NE.AND P2, PT, R48, RZ, PT ;  /* 0x000000ff3000720c */ /* 0x000fe20003f45270 */
[----:B------:R-:W-:Y:S01]  /*1950*/  IMAD.HI.U32 R12, R7, R16, RZ ;  /* 0x00000010070c7227 */ /* 0x000fe200078e00ff */
[----:B------:R-:W-:Y:S01]  /*1960*/  IABS R94, R70 ;  /* 0x00000046005e7213 */ /* 0x000fe20000000000 */
[----:B------:R-:W-:Y:S01]  /*1970*/  UMOV UR11, 0x80000020 ;  /* 0x80000020000b7882 */ /* 0x000fe20000000000 */
[----:B------:R-:W-:Y:S01]  /*1980*/  IABS R96, R4 ;  /* 0x0000000400607213 */ /* 0x000fe20000000000 */
[----:B------:R-:W-:Y:S01]  /*1990*/  IMAD.MOV R12, RZ, RZ, -R12 ;  /* 0x000000ffff0c7224 */ /* 0x000fe200078e0a0c */
[----:B------:R-:W-:Y:S01]  /*19a0*/  SHF.R.S32.HI R220, RZ, 0x6, R220 ;  /* 0x00000006ffdc7819 */ /* 0x000fe200000114dc */
[----:B------:R-:W-:Y:S01]  /*19b0*/  @!P3 IMAD.IADD R2, R2, 0x1, -R13 ;  /* 0x000000010202b824 */ /* 0x000fe200078e0a0d */
[----:B------:R-:W-:Y:S01]  /*19c0*/  ISETP.GE.AND P3, PT, R21, RZ, PT ;  /* 0x000000ff1500720c */ /* 0x000fe20003f66270 */
[----:B------:R-:W-:Y:S01]  /*19d0*/  @!P6 IMAD.IADD R6, R6, 0x1, -R3 ;  /* 0x000000010606e824 */ /* 0x000fe200078e0a03 */
[C---:B------:R-:W-:Y:S01]  /*19e0*/  ISETP.GT.U32.AND P6, PT, R3.reuse, R9, PT ;  /* 0x000000090300720c */ /* 0x040fe20003fc4070 */
[----:B------:R-:W-:Y:S01]  /*19f0*/  IMAD R12, R3, R12, R16 ;  /* 0x0000000c030c7224 */ /* 0x000fe200078e0210 */
[----:B------:R-:W-:Y:S01]  /*1a00*/  IABS R13, R20 ;  /* 0x00000014000d7213 */ /* 0x000fe20000000000 */
[----:B------:R-:W-:Y:S01]  /*1a10*/  IMAD.MOV R10, RZ, RZ, -R10 ;  /* 0x000000ffff0a7224 */ /* 0x000fe200078e0a0a */
[----:B0-----:R-:W-:Y:S01]  /*1a20*/  LOP3.LUT R21, R4, 0xd4, RZ, 0xfc, !PT ;  /* 0x000000d404157812 */ /* 0x001fe200078efcff */
[----:B------:R-:W-:-:S02]  /*1a30*/  IMAD.MOV R11, RZ, RZ, -R11 ;  /* 0x000000ffff0b7224 */ /* 0x000fc400078e0a0b */
[--C-:B------:R-:W-:Y:S01]  /*1a40*/  @!P4 IMAD.IADD R8, R8, 0x1, -R3.reuse ;  /* 0x000000010808c824 */ /* 0x100fe200078e0a03 */
[----:B------:R-:W-:Y:S01]  /*1a50*/  IABS R16, R21 ;  /* 0x0000001500107213 */ /* 0x000fe20000000000 */
[C---:B------:R-:W-:Y:S02]  /*1a60*/  IMAD R10, R3.reuse, R10, R18 ;  /* 0x0000000a030a7224 */ /* 0x040fe400078e0212 */
[----:B------:R-:W-:Y:S02]  /*1a70*/  IMAD R11, R3, R11, R14 ;  /* 0x0000000b030b7224 */ /* 0x000fe400078e020e */
[----:B------:R-:W-:Y:S01]  /*1a80*/  @!P6 IMAD.IADD R9, R9, 0x1, -R3 ;  /* 0x000000010909e824 */ /* 0x000fe200078e0a03 */
[C---:B------:R-:W-:Y:S01]  /*1a90*/  ISETP.GT.U32.AND P6, PT, R3.reuse, R12, PT ;  /* 0x0000000c0300720c */ /* 0x040fe20003fc4070 */
[----:B------:R-:W-:Y:S01]  /*1aa0*/  IMAD.MOV.U32 R14, RZ, RZ, R13 ;  /* 0x000000ffff0e7224 */ /* 0x000fe200078e000d */
[C---:B------:R-:W-:Y:S01]  /*1ab0*/  ISETP.GT.U32.AND P4, PT, R3.reuse, R10, PT ;  /* 0x0000000a0300720c */ /* 0x040fe20003f84070 */
[----:B------:R-:W-:Y:S01]  /*1ac0*/  @!P3 IMAD.MOV R2, RZ, RZ, -R2 ;  /* 0x000000ffff02b224 */ /* 0x000fe200078e0a02 */
[----:B------:R-:W-:Y:S01]  /*1ad0*/  ISETP.GT.U32.AND P3, PT, R3, R8, PT ;  /* 0x000000080300720c */ /* 0x000fe20003f64070 */
[----:B------:R-:W-:Y:S01]  /*1ae0*/  IMAD.HI.U32 R13, R7, R14, RZ ;  /* 0x0000000e070d7227 */ /* 0x000fe200078e00ff */
[----:B------:R-:W-:-:S02]  /*1af0*/  @!P2 LOP3.LUT R2, RZ, R48, RZ, 0x33, !PT ;  /* 0x00000030ff02a212 */ /* 0x000fc400078e33ff */
[----:B------:R-:W-:Y:S01]  /*1b00*/  ISETP.GT.U32.AND P2, PT, R3, R11, PT ;  /* 0x0000000b0300720c */ /* 0x000fe20003f44070 */
[----:B------:R-:W-:Y:S01]  /*1b10*/  IMAD.MOV R13, RZ, RZ, -R13 ;  /* 0x000000ffff0d7224 */ /* 0x000fe200078e0a0d */
[----:B------:R-:W-:Y:S01]  /*1b20*/  IABS R48, R45 ;  /* 0x0000002d00307213 */ /* 0x000fe20000000000 */
[----:B------:R-:W-:Y:S01]  /*1b30*/  @!P5 IMAD.MOV R6, RZ, RZ, -R6 ;  /* 0x000000ffff06d224 */ /* 0x000fe200078e0a06 */
[----:B------:R-:W-:Y:S01]  /*1b40*/  ISETP.GE.AND P5, PT, R15, RZ, PT ;  /* 0x000000ff0f00720c */ /* 0x000fe20003fa6270 */
[----:B------:R-:W-:Y:S02]  /*1b50*/  @!P6 IMAD.IADD R12, R12, 0x1, -R3 ;  /* 0x000000010c0ce824 */ /* 0x000fe400078e0a03 */
[----:B------:R-:W-:Y:S02]  /*1b60*/  IMAD R13, R3, R13, R14 ;  /* 0x0000000d030d7224 */ /* 0x000fe400078e020e */
[----:B------:R-:W-:Y:S01]  /*1b70*/  IMAD.HI.U32 R14, R7, R16, RZ ;  /* 0x00000010070e7227 */ /* 0x000fe200078e00ff */
[----:B------:R-:W-:-:S03]  /*1b80*/  ISETP.GT.U32.AND P6, PT, R3, R12, PT ;  /* 0x0000000c0300720c */ /* 0x000fc60003fc4070 */
[--C-:B------:R-:W-:Y:S01]  /*1b90*/  @!P3 IMAD.IADD R8, R8, 0x1, -R3.reuse ;  /* 0x000000010808b824 */ /* 0x100fe200078e0a03 */
[----:B------:R-:W-:Y:S01]  /*1ba0*/  ISETP.GE.AND P3, PT, R17, RZ, PT ;  /* 0x000000ff1100720c */ /* 0x000fe20003f66270 */
[--C-:B------:R-:W-:Y:S01]  /*1bb0*/  @!P4 IMAD.IADD R10, R10, 0x1, -R3.reuse ;  /* 0x000000010a0ac824 */ /* 0x100fe200078e0a03 */
[----:B------:R-:W-:Y:S01]  /*1bc0*/  LOP3.LUT R17, R4, 0xd0, RZ, 0xfc, !PT ;  /* 0x000000d004117812 */ /* 0x000fe200078efcff */
[----:B------:R-:W-:Y:S01]  /*1bd0*/  IMAD.MOV R14, RZ, RZ, -R14 ;  /* 0x000000ffff0e7224 */ /* 0x000fe200078e0a0e */
[----:B------:R-:W-:Y:S01]  /*1be0*/  ISETP.GE.AND P4, PT, R19, RZ, PT ;  /* 0x000000ff1300720c */ /* 0x000fe20003f86270 */
[--C-:B------:R-:W-:Y:S01]  /*1bf0*/  @!P2 IMAD.IADD R11, R11, 0x1, -R3.reuse ;  /* 0x000000010b0ba824 */ /* 0x100fe200078e0a03 */
[C---:B------:R-:W-:Y:S01]  /*1c00*/  ISETP.GT.U32.AND P2, PT, R3.reuse, R10, PT ;  /* 0x0000000a0300720c */ /* 0x040fe20003f44070 */
[----:B------:R-:W-:Y:S01]  /*1c10*/  @!P1 IMAD.MOV R8, RZ, RZ, -R8 ;  /* 0x000000ffff089224 */ /* 0x000fe200078e0a08 */
[----:B------:R-:W-:Y:S01]  /*1c20*/  IABS R18, R17 ;  /* 0x0000001100127213 */ /* 0x000fe20000000000 */
[C---:B------:R-:W-:Y:S01]  /*1c30*/  IMAD R14, R3.reuse, R14, R16 ;  /* 0x0000000e030e7224 */ /* 0x040fe200078e0210 */
[----:B------:R-:W-:Y:S01]  /*1c40*/  ISETP.GT.U32.AND P1, PT, R3, R13, PT ;  /* 0x0000000d0300720c */ /* 0x000fe20003f24070 */
[----:B------:R-:W-:Y:S01]  /*1c50*/  @!P6 IMAD.IADD R12, R12, 0x1, -R3 ;  /* 0x000000010c0ce824 */ /* 0x000fe200078e0a03 */
[----:B------:R-:W-:Y:S01]  /*1c60*/  LOP3.LUT R19, R4, 0xc8, RZ, 0xfc, !PT ;  /* 0x000000c804137812 */ /* 0x000fe200078efcff */
[----:B------:R-:W-:Y:S01]  /*1c70*/  IMAD.HI.U32 R15, R7, R18, RZ ;  /* 0x00000012070f7227 */ /* 0x000fe200078e00ff */
[----:B------:R-:W-:-:S03]  /*1c80*/  ISETP.GT.U32.AND P6, PT, R3, R14, PT ;  /* 0x0000000e0300720c */ /* 0x000fc60003fc4070 */
[----:B------:R-:W-:Y:S02]  /*1c90*/  IMAD.MOV R15, RZ, RZ, -R15 ;  /* 0x000000ffff0f7224 */ /* 0x000fe400078e0a0f */
[----:B------:R-:W-:Y:S01]  /*1ca0*/  @!P0 IMAD.MOV R9, RZ, RZ, -R9 ;  /* 0x000000ffff098224 */ /* 0x000fe200078e0a09 */
[----:B------:R-:W-:Y:S01]  /*1cb0*/  ISETP.GT.U32.AND P0, PT, R3, R11, PT ;  /* 0x0000000b0300720c */ /* 0x000fe20003f04070 */
[--C-:B------:R-:W-:Y:S01]  /*1cc0*/  @!P2 IMAD.IADD R10, R10, 0x1, -R3.reuse ;  /* 0x000000010a0aa824 */ /* 0x100fe200078e0a03 */
[----:B------:R-:W-:Y:S01]  /*1cd0*/  ISETP.GE.AND P2, PT, R20, RZ, PT ;  /* 0x000000ff1400720c */ /* 0x000fe20003f46270 */
[--C-:B------:R-:W-:Y:S01]  /*1ce0*/  @!P1 IMAD.IADD R13, R13, 0x1, -R3.reuse ;  /* 0x000000010d0d9824 */ /* 0x100fe200078e0a03 */
[----:B------:R-:W-:Y:S01]  /*1cf0*/  IABS R20, R19 ;  /* 0x0000001300147213 */ /* 0x000fe20000000000 */
[----:B------:R-:W-:Y:S01]  /*1d00*/  IMAD R15, R3, R15, R18 ;  /* 0x0000000f030f7224 */ /* 0x000fe200078e0212 */
[----:B------:R-:W-:Y:S01]  /*1d10*/  ISETP.GE.AND P1, PT, R17, RZ, PT ;  /* 0x000000ff1100720c */ /* 0x000fe20003f26270 */
[----:B------:R-:W-:Y:S01]  /*1d20*/  @!P6 IMAD.IADD R14, R14, 0x1, -R3 ;  /* 0x000000010e0ee824 */ /* 0x000fe200078e0a03 */
[C---:B------:R-:W-:Y:S01]  /*1d30*/  ISETP.GT.U32.AND P6, PT, R3.reuse, R13, PT ;  /* 0x0000000d0300720c */ /* 0x040fe20003fc4070 */
[----:B------:R-:W-:Y:S01]  /*1d40*/  @!P5 IMAD.MOV R10, RZ, RZ, -R10 ;  /* 0x000000ffff0ad224 */ /* 0x000fe200078e0a0a */
[----:B------:R-:W-:Y:S01]  /*1d50*/  ISETP.GT.U32.AND P5, PT, R3, R15, PT ;  /* 0x0000000f0300720c */ /* 0x000fe20003fa4070 */
[----:B------:R-:W-:-:S04]  /*1d60*/  IMAD.HI.U32 R18, R7, R24, RZ ;  /* 0x0000001807127227 */ /* 0x000fc800078e00ff */
[----:B------:R-:W-:Y:S01]  /*1d70*/  @!P0 IMAD.IADD R11, R11, 0x1, -R3 ;  /* 0x000000010b0b8824 */ /* 0x000fe200078e0a03 */
[----:B------:R-:W-:Y:S01]  /*1d80*/  ISETP.GE.AND P0, PT, R21, RZ, PT ;  /* 0x000000ff1500720c */ /* 0x000fe20003f06270 */
[----:B------:R-:W-:Y:S01]  /*1d90*/  IMAD.HI.U32 R16, R7, R20, RZ ;  /* 0x0000001407107227 */ /* 0x000fe200078e00ff */
[----:B------:R-:W-:-:S03]  /*1da0*/  LOP3.LUT R21, R4, 0xc4, RZ, 0xfc, !PT ;  /* 0x000000c404157812 */ /* 0x000fc600078efcff */
[----:B------:R-:W-:Y:S01]  /*1db0*/  @!P3 IMAD.MOV R11, RZ, RZ, -R11 ;  /* 0x000000ffff0bb224 */ /* 0x000fe200078e0a0b */
[----:B------:R-:W-:Y:S01]  /*1dc0*/  ISETP.GT.U32.AND P3, PT, R3, R14, PT ;  /* 0x0000000e0300720c */ /* 0x000fe20003f64070 */
[--C-:B------:R-:W-:Y:S01]  /*1dd0*/  @!P6 IMAD.IADD R13, R13, 0x1, -R3.reuse ;  /* 0x000000010d0de824 */ /* 0x100fe200078e0a03 */
[----:B------:R-:W-:Y:S01]  /*1de0*/  IABS R22, R21 ;  /* 0x0000001500167213 */ /* 0x000fe20000000000 */
[----:B------:R-:W-:Y:S01]  /*1df0*/  @!P5 IMAD.IADD R15, R15, 0x1, -R3 ;  /* 0x000000010f0fd824 */ /* 0x000fe200078e0a03 */
[----:B------:R-:W-:Y:S01]  /*1e00*/  ISETP.GE.AND P5, PT, R23, RZ, PT ;  /* 0x000000ff1700720c */ /* 0x000fe20003fa6270 */
[----:B------:R-:W-:Y:S01]  /*1e10*/  @!P2 IMAD.MOV R13, RZ, RZ, -R13 ;  /* 0x000000ffff0da224 */ /* 0x000fe200078e0a0d */
[----:B------:R-:W-:Y:S01]  /*1e20*/  LOP3.LUT R23, R4, 0xb4, RZ, 0xfc, !PT ;  /* 0x000000b404177812 */ /* 0x000fe200078efcff */
[----:B------:R-:W-:Y:S01]  /*1e30*/  IMAD.HI.U32 R17, R7, R22, RZ ;  /* 0x0000001607117227 */ /* 0x000fe200078e00ff */
[----:B------:R-:W-:-:S03]  /*1e40*/  ISETP.GT.U32.AND P2, PT, R3, R15, PT ;  /* 0x0000000f0300720c */ /* 0x000fc60003f44070 */
[----:B------:R-:W-:Y:S02]  /*1e50*/  IMAD.MOV R18, RZ, RZ, -R18 ;  /* 0x000000ffff127224 */ /* 0x000fe400078e0a12 */
[----:B------:R-:W-:Y:S02]  /*1e60*/  IMAD.MOV R16, RZ, RZ, -R16 ;  /* 0x000000ffff107224 */ /* 0x000fe400078e0a10 */
[----:B------:R-:W-:Y:S01]  /*1e70*/  @!P3 IMAD.IADD R14, R14, 0x1, -R3 ;  /* 0x000000010e0eb824 */ /* 0x000fe200078e0a03 */
[----:B------:R-:W-:Y:S01]  /*1e80*/  ISETP.GE.AND P3, PT, R21, RZ, PT ;  /* 0x000000ff1500720c */ /* 0x000fe20003f66270 */
[----:B------:R-:W-:Y:S01]  /*1e90*/  IMAD.MOV R17, RZ, RZ, -R17 ;  /* 0x000000ffff117224 */ /* 0x000fe200078e0a11 */
[----:B------:R-:W-:Y:S01]  /*1ea0*/  LOP3.LUT R21, R4, 0xb8, RZ, 0xfc, !PT ;  /* 0x000000b804157812 */ /* 0x000fe200078efcff */
[C---:B------:R-:W-:Y:S01]  /*1eb0*/  IMAD R18, R3.reuse, R18, R24 ;  /* 0x0000001203127224 */ /* 0x040fe200078e0218 */
[----:B------:R-:W-:Y:S01]  /*1ec0*/  IABS R24, R23 ;  /* 0x0000001700187213 */ /* 0x000fe20000000000 */
[C---:B------:R-:W-:Y:S01]  /*1ed0*/  IMAD R16, R3.reuse, R16, R20 ;  /* 0x0000001003107224 */ /* 0x040fe200078e0214 */
[----:B------:R-:W-:Y:S01]  /*1ee0*/  IABS R20, R21 ;  /* 0x0000001500147213 */ /* 0x000fe20000000000 */
[----:B------:R-:W-:-:S02]  /*1ef0*/  IMAD R17, R3, R17, R22 ;  /* 0x0000001103117224 */ /* 0x000fc400078e0216 */
[----:B------:R-:W-:Y:S01]  /*1f00*/  @!P2 IMAD.IADD R15, R15, 0x1, -R3 ;  /* 0x000000010f0fa824 */ /* 0x000fe200078e0a03 */
[C---:B------:R-:W-:Y:S01]  /*1f10*/  ISETP.GT.U32.AND P2, PT, R3.reuse, R18, PT ;  /* 0x000000120300720c */ /* 0x040fe20003f44070 */
[----:B------:R-:W-:Y:S01]  /*1f20*/  @!P4 IMAD.MOV R12, RZ, RZ, -R12 ;  /* 0x000000ffff0cc224 */ /* 0x000fe200078e0a0c */
[----:B------:R-:W-:Y:S01]  /*1f30*/  ISETP.GT.U32.AND P6, PT, R3, R16, PT ;  /* 0x000000100300720c */ /* 0x000fe20003fc4070 */
[----:B------:R-:W-:Y:S01]  /*1f40*/  @!P0 IMAD.MOV R14, RZ, RZ, -R14 ;  /* 0x000000ffff0e8224 */ /* 0x000fe200078e0a0e */
[----:B------:R-:W-:Y:S01]  /*1f50*/  ISETP.GE.AND P4, PT, R19, RZ, PT ;  /* 0x000000ff1300720c */ /* 0x000fe20003f86270 */
[----:B------:R-:W-:Y:S01]  /*1f60*/  IMAD.HI.U32 R19, R7, R20, RZ ;  /* 0x0000001407137227 */ /* 0x000fe200078e00ff */
[----:B------:R-:W-:-:S03]  /*1f70*/  ISETP.GT.U32.AND P0, PT, R3, R17, PT ;  /* 0x000000110300720c */ /* 0x000fc60003f04070 */
[----:B------:R-:W-:Y:S02]  /*1f80*/  IMAD.MOV R19, RZ, RZ, -R19 ;  /* 0x000000ffff137224 */ /* 0x000fe400078e0a13 */
[----:B------:R-:W-:Y:S02]  /*1f90*/  @!P1 IMAD.MOV R15, RZ, RZ, -R15 ;  /* 0x000000ffff0f9224 */ /* 0x000fe400078e0a0f */
[----:B------:R-:W-:Y:S02]  /*1fa0*/  IMAD R19, R3, R19, R20 ;  /* 0x0000001303137224 */ /* 0x000fe400078e0214 */
[--C-:B------:R-:W-:Y:S02]  /*1fb0*/  @!P2 IMAD.IADD R18, R18, 0x1, -R3.reuse ;  /* 0x000000011212a824 */ /* 0x100fe400078e0a03 */
[--C-:B------:R-:W-:Y:S02]  /*1fc0*/  @!P6 IMAD.IADD R16, R16, 0x1, -R3.reuse ;  /* 0x000000011010e824 */ /* 0x100fe400078e0a03 */
[----:B------:R-:W-:Y:S01]  /*1fd0*/  @!P0 IMAD.IADD R17, R17, 0x1, -R3 ;  /* 0x0000000111118824 */ /* 0x000fe200078e0a03 */
[----:B------:R-:W-:Y:S01]  /*1fe0*/  ISETP.GT.U32.AND P0, PT, R3, R19, PT ;  /* 0x000000130300720c */ /* 0x000fe20003f04070 */
[----:B------:R-:W-:Y:S01]  /*1ff0*/  IMAD.HI.U32 R20, R7, R24, RZ ;  /* 0x0000001807147227 */ /* 0x000fe200078e00ff */
[----:B------:R-:W-:-:S02]  /*2000*/  ISETP.GT.U32.AND P1, PT, R3, R18, PT ;  /* 0x000000120300720c */ /* 0x000fc40003f24070 */
[----:B------:R-:W-:Y:S01]  /*2010*/  ISETP.GT.U32.AND P6, PT, R3, R16, PT ;  /* 0x000000100300720c */ /* 0x000fe20003fc4070 */
[----:B------:R-:W-:Y:S01]  /*2020*/  IMAD.HI.U32 R22, R7, R28, RZ ;  /* 0x0000001c07167227 */ /* 0x000fe200078e00ff */
[----:B------:R-:W-:-:S03]  /*2030*/  ISETP.GT.U32.AND P2, PT, R3, R17, PT ;  /* 0x000000110300720c */ /* 0x000fc60003f44070 */
[----:B------:R-:W-:Y:S02]  /*2040*/  IMAD.MOV R20, RZ, RZ, -R20 ;  /* 0x000000ffff147224 */ /* 0x000fe400078e0a14 */
[----:B------:R-:W-:Y:S02]  /*2050*/  IMAD.MOV R22, RZ, RZ, -R22 ;  /* 0x000000ffff167224 */ /* 0x000fe400078e0a16 */
[----:B------:R-:W-:Y:S01]  /*2060*/  IMAD R20, R3, R20, R24 ;  /* 0x0000001403147224 */ /* 0x000fe200078e0218 */
[----:B------:R-:W-:Y:S01]  /*2070*/  IABS R24, R29 ;  /* 0x0000001d00187213 */ /* 0x000fe20000000000 */
[--C-:B------:R-:W-:Y:S02]  /*2080*/  @!P0 IMAD.IADD R19, R19, 0x1, -R3.reuse ;  /* 0x0000000113138824 */ /* 0x100fe400078e0a03 */
[C---:B------:R-:W-:Y:S01]  /*2090*/  IMAD R22, R3.reuse, R22, R28 ;  /* 0x0000001603167224 */ /* 0x040fe200078e021c */
[----:B------:R-:W-:Y:S01]  /*20a0*/  IABS R28, R31 ;  /* 0x0000001f001c7213 */ /* 0x000fe20000000000 */
[--C-:B------:R-:W-:Y:S01]  /*20b0*/  @!P1 IMAD.IADD R18, R18, 0x1, -R3.reuse ;  /* 0x0000000112129824 */ /* 0x100fe200078e0a03 */
[----:B------:R-:W-:Y:S01]  /*20c0*/  ISETP.GT.U32.AND P0, PT, R3, R19, PT ;  /* 0x000000130300720c */ /* 0x000fe20003f04070 */
[--C-:B------:R-:W-:Y:S01]  /*20d0*/  @!P6 IMAD.IADD R16, R16, 0x1, -R3.reuse ;  /* 0x000000011010e824 */ /* 0x100fe200078e0a03 */
[----:B------:R-:W-:Y:S01]  /*20e0*/  ISETP.GE.AND P6, PT, R21, RZ, PT ;  /* 0x000000ff1500720c */ /* 0x000fe20003fc6270 */
[----:B------:R-:W-:Y:S01]  /*20f0*/  @!P2 IMAD.IADD R17, R17, 0x1, -R3 ;  /* 0x000000011111a824 */ /* 0x000fe200078e0a03 */
[----:B------:R-:W-:Y:S01]  /*2100*/  ISETP.GT.U32.AND P2, PT, R3, R20, PT ;  /* 0x000000140300720c */ /* 0x000fe20003f44070 */
[----:B------:R-:W-:-:S04]  /*2110*/  IMAD.HI.U32 R21, R7, R26, RZ ;  /* 0x0000001a07157227 */ /* 0x000fc800078e00ff */
[----:B------:R-:W-:Y:S01]  /*2120*/  @!P5 IMAD.MOV R18, RZ, RZ, -R18 ;  /* 0x000000ffff12d224 */ /* 0x000fe200078e0a12 */
[----:B------:R-:W-:Y:S01]  /*2130*/  ISETP.GT.U32.AND P5, PT, R3, R22, PT ;  /* 0x000000160300720c */ /* 0x000fe20003fa4070 */
[----:B------:R-:W-:Y:S01]  /*2140*/  @!P4 IMAD.MOV R16, RZ, RZ, -R16 ;  /* 0x000000ffff10c224 */ /* 0x000fe200078e0a10 */
[----:B------:R-:W-:Y:S01]  /*2150*/  ISETP.GE.AND P4, PT, R23, RZ, PT ;  /* 0x000000ff1700720c */ /* 0x000fe20003f86270 */
[----:B------:R-:W-:Y:S02]  /*2160*/  IMAD.MOV R21, RZ, RZ, -R21 ;  /* 0x000000ffff157224 */ /* 0x000fe400078e0a15 */
[----:B------:R-:W-:-:S04]  /*2170*/  IMAD.HI.U32 R23, R7, R24, RZ ;  /* 0x0000001807177227 */ /* 0x000fc800078e00ff */
[----:B------:R-:W-:Y:S02]  /*2180*/  IMAD R21, R3, R21, R26 ;  /* 0x0000001503157224 */ /* 0x000fe400078e021a */
[----:B------:R-:W-:Y:S02]  /*2190*/  IMAD.MOV R23, RZ, RZ, -R23 ;  /* 0x000000ffff177224 */ /* 0x000fe400078e0a17 */
[--C-:B------:R-:W-:Y:S01]  /*21a0*/  @!P0 IMAD.IADD R19, R19, 0x1, -R3.reuse ;  /* 0x0000000113138824 */ /* 0x100fe200078e0a03 */
[----:B------:R-:W-:Y:S01]  /*21b0*/  ISETP.GT.U32.AND P1, PT, R3, R21, PT ;  /* 0x000000150300720c */ /* 0x000fe20003f24070 */
[--C-:B------:R-:W-:Y:S01]  /*21c0*/  @!P2 IMAD.IADD R20, R20, 0x1, -R3.reuse ;  /* 0x000000011414a824 */ /* 0x100fe200078e0a03 */
[----:B------:R-:W-:Y:S01]  /*21d0*/  ISETP.GE.AND P0, PT, R27, RZ, PT ;  /* 0x000000ff1b00720c */ /* 0x000fe20003f06270 */
[C---:B------:R-:W-:Y:S01]  /*21e0*/  IMAD R23, R3.reuse, R23, R24 ;  /* 0x0000001703177224 */ /* 0x040fe200078e0218 */
[----:B------:R-:W-:Y:S01]  /*21f0*/  LOP3.LUT R27, R4, 0xa0, RZ, 0xfc, !PT ;  /* 0x000000a0041b7812 */ /* 0x000fe200078efcff */
[----:B------:R-:W-:Y:S01]  /*2200*/  @!P5 IMAD.IADD R22, R22, 0x1, -R3 ;  /* 0x000000011616d824 */ /* 0x000fe200078e0a03 */
[C---:B------:R-:W-:Y:S01]  /*2210*/  ISETP.GT.U32.AND P2, PT, R3.reuse, R20, PT ;  /* 0x000000140300720c */ /* 0x040fe20003f44070 */
[----:B------:R-:W-:Y:S01]  /*2220*/  @!P6 IMAD.MOV R19, RZ, RZ, -R19 ;  /* 0x000000ffff13e224 */ /* 0x000fe200078e0a13 */
[C---:B------:R-:W-:Y:S01]  /*2230*/  ISETP.GT.U32.AND P6, PT, R3.reuse, R23, PT ;  /* 0x000000170300720c */ /* 0x040fe20003fc4070 */
[----:B------:R-:W-:Y:S01]  /*2240*/  @!P3 IMAD.MOV R17, RZ, RZ, -R17 ;  /* 0x000000ffff11b224 */ /* 0x000fe200078e0a11 */
[----:B------:R-:W-:Y:S01]  /*2250*/  ISETP.GT.U32.AND P5, PT, R3, R22, PT ;  /* 0x000000160300720c */ /* 0x000fe20003fa4070 */
[----:B------:R-:W-:Y:S01]  /*2260*/  IMAD R2, R2, UR4, RZ ;  /* 0x0000000402027c24 */ /* 0x000fe2000f8e02ff */
[----:B------:R-:W-:Y:S01]  /*2270*/  ISETP.GE.AND P3, PT, R25, RZ, PT ;  /* 0x000000ff1900720c */ /* 0x000fe20003f66270 */
[----:B------:R-:W-:Y:S01]  /*2280*/  IMAD.HI.U32 R25, R7, R28, RZ ;  /* 0x0000001c07197227 */ /* 0x000fe200078e00ff */
[----:B------:R-:W-:Y:S01]  /*2290*/  IABS R26, R27 ;  /* 0x0000001b001a7213 */ /* 0x000fe20000000000 */
[----:B------:R-:W-:-:S02]  /*22a0*/  ULDC UR4, c[0x0][0x240] ;  /* 0x0000900000047ab9 */ /* 0x000fc40000000800 */
[----:B------:R-:W-:Y:S02]  /*22b0*/  @!P1 IMAD.IADD R21, R21, 0x1, -R3 ;  /* 0x0000000115159824 */ /* 0x000fe400078e0a03 */
[----:B------:R-:W-:-:S03]  /*22c0*/  IMAD.HI.U32 R24, R7, R26, RZ ;  /* 0x0000001a07187227 */ /* 0x000fc600078e00ff */
[----:B------:R-:W-:Y:S01]  /*22d0*/  ISETP.GT.U32.AND P1, PT, R3, R21, PT ;  /* 0x000000150300720c */ /* 0x000fe20003f24070 */
[----:B------:R-:W-:Y:S02]  /*22e0*/  IMAD.MOV R25, RZ, RZ, -R25 ;  /* 0x000000ffff197224 */ /* 0x000fe400078e0a19 */
[--C-:B------:R-:W-:Y:S01]  /*22f0*/  @!P2 IMAD.IADD R20, R20, 0x1, -R3.reuse ;  /* 0x000000011414a824 */ /* 0x100fe200078e0a03 */
[----:B------:R-:W-:Y:S01]  /*2300*/  ISETP.GE.AND P2, PT, R29, RZ, PT ;  /* 0x000000ff1d00720c */ /* 0x000fe20003f46270 */
[--C-:B------:R-:W-:Y:S01]  /*2310*/  @!P6 IMAD.IADD R23, R23, 0x1, -R3.reuse ;  /* 0x000000011717e824 */ /* 0x100fe200078e0a03 */
[----:B------:R-:W-:Y:S01]  /*2320*/  LOP3.LUT R29, R4, 0x94, RZ, 0xfc, !PT ;  /* 0x00000094041d7812 */ /* 0x000fe200078efcff */
[----:B------:R-:W-:Y:S01]  /*2330*/  IMAD.MOV R24, RZ, RZ, -R24 ;  /* 0x000000ffff187224 */ /* 0x000fe200078e0a18 */
[----:B------:R-:W-:Y:S01]  /*2340*/  ISETP.GE.AND P6, PT, R31, RZ, PT ;  /* 0x000000ff1f00720c */ /* 0x000fe20003fc6270 */
[--C-:B------:R-:W-:Y:S01]  /*2350*/  @!P5 IMAD.IADD R22, R22, 0x1, -R3.reuse ;  /* 0x000000011616d824 */ /* 0x100fe200078e0a03 */
[----:B------:R-:W-:Y:S01]  /*2360*/  IABS R30, R29 ;  /* 0x0000001d001e7213 */ /* 0x000fe20000000000 */
[C---:B------:R-:W-:Y:S01]  /*2370*/  IMAD R25, R3.reuse, R25, R28 ;  /* 0x0000001903197224 */ /* 0x040fe200078e021c */
[----:B------:R-:W-:Y:S01]  /*2380*/  LOP3.LUT R28, R4, 0x88, RZ, 0xfc, !PT ;  /* 0x00000088041c7812 */ /* 0x000fe200078efcff */
[----:B------:R-:W-:Y:S01]  /*2390*/  @!P4 IMAD.MOV R20, RZ, RZ, -R20 ;  /* 0x000000ffff14c224 */ /* 0x000fe200078e0a14 */
[C---:B------:R-:W-:Y:S01]  /*23a0*/  ISETP.GT.U32.AND P4, PT, R3.reuse, R23, PT ;  /* 0x000000170300720c */ /* 0x040fe20003f84070 */
[C---:B------:R-:W-:Y:S01]  /*23b0*/  IMAD R24, R3.reuse, R24, R26 ;  /* 0x0000001803187224 */ /* 0x040fe200078e021a */
[----:B------:R-:W-:Y:S01]  /*23c0*/  IABS R32, R28 ;  /* 0x0000001c00207213 */ /* 0x000fe20000000000 */
[----:B------:R-:W-:Y:S01]  /*23d0*/  @!P0 IMAD.MOV R22, RZ, RZ, -R22 ;  /* 0x000000ffff168224 */ /* 0x000fe200078e0a16 */
[----:B------:R-:W-:Y:S01]  /*23e0*/  ISETP.GT.U32.AND P0, PT, R3, R25, PT ;  /* 0x000000190300720c */ /* 0x000fe20003f04070 */
[----:B------:R-:W-:Y:S01]  /*23f0*/  @!P1 IMAD.IADD R21, R21, 0x1, -R3 ;  /* 0x0000000115159824 */ /* 0x000fe200078e0a03 */
[----:B------:R-:W-:Y:S01]  /*2400*/  ISETP.GT.U32.AND P5, PT, R3, R24, PT ;  /* 0x000000180300720c */ /* 0x000fe20003fa4070 */
[----:B------:R-:W-:Y:S01]  /*2410*/  IMAD.HI.U32 R26, R7, R30, RZ ;  /* 0x0000001e071a7227 */ /* 0x000fe200078e00ff */
[----:B------:R-:W-:-:S02]  /*2420*/  ISETP.GE.AND P1, PT, R27, RZ, PT ;  /* 0x000000ff1b00720c */ /* 0x000fc40003f26270 */
[----:B------:R-:W-:Y:S01]  /*2430*/  LOP3.LUT R27, R4, 0x90, RZ, 0xfc, !PT ;  /* 0x00000090041b7812 */ /* 0x000fe200078efcff */
[----:B------:R-:W-:Y:S02]  /*2440*/  IMAD.MOV R26, RZ, RZ, -R26 ;  /* 0x000000ffff1a7224 */ /* 0x000fe400078e0a1a */
[--C-:B------:R-:W-:Y:S01]  /*2450*/  @!P4 IMAD.IADD R23, R23, 0x1, -R3.reuse ;  /* 0x000000011717c824 */ /* 0x100fe200078e0a03 */
[----:B------:R-:W-:Y:S01]  /*2460*/  ISETP.GE.AND P4, PT, R27, RZ, PT ;  /* 0x000000ff1b00720c */ /* 0x000fe20003f86270 */
[----:B------:R-:W-:Y:S01]  /*2470*/  IMAD R26, R3, R26, R30 ;  /* 0x0000001a031a7224 */ /* 0x000fe200078e021e */
[----:B------:R-:W-:Y:S01]  /*2480*/  IABS R27, R27 ;  /* 0x0000001b001b7213 */ /* 0x000fe20000000000 */
[--C-:B------:R-:W-:Y:S02]  /*2490*/  @!P0 IMAD.IADD R25, R25, 0x1, -R3.reuse ;  /* 0x0000000119198824 */ /* 0x100fe400078e0a03 */
[----:B------:R-:W-:Y:S02]  /*24a0*/  @!P5 IMAD.IADD R24, R24, 0x1, -R3 ;  /* 0x000000011818d824 */ /* 0x000fe400078e0a03 */
[----:B------:R-:W-:Y:S01]  /*24b0*/  IMAD.MOV.U32 R30, RZ, RZ, R27 ;  /* 0x000000ffff1e7224 */ /* 0x000fe200078e001b */
[C---:B------:R-:W-:Y:S01]  /*24c0*/  ISETP.GT.U32.AND P0, PT, R3.reuse, R25, PT ;  /* 0x000000190300720c */ /* 0x040fe20003f04070 */
[----:B------:R-:W-:Y:S01]  /*24d0*/  @!P2 IMAD.MOV R23, RZ, RZ, -R23 ;  /* 0x000000ffff17a224 */ /* 0x000fe200078e0a17 */
[----:B------:R-:W-:Y:S01]  /*24e0*/  ISETP.GT.U32.AND P5, PT, R3, R24, PT ;  /* 0x000000180300720c */ /* 0x000fe20003fa4070 */
[----:B------:R-:W-:Y:S01]  /*24f0*/  IMAD.HI.U32 R27, R7, R30, RZ ;  /* 0x0000001e071b7227 */ /* 0x000fe200078e00ff */
[----:B------:R-:W-:-:S03]  /*2500*/  ISETP.GE.AND P2, PT, R28, RZ, PT ;  /* 0x000000ff1c00720c */ /* 0x000fc60003f46270 */
[----:B------:R-:W-:-:S04]  /*2510*/  IMAD.HI.U32 R28, R7, R32, RZ ;  /* 0x00000020071c7227 */ /* 0x000fc800078e00ff */
[----:B------:R-:W-:Y:S02]  /*2520*/  IMAD.MOV R27, RZ, RZ, -R27 ;  /* 0x000000ffff1b7224 */ /* 0x000fe400078e0a1b */
[----:B------:R-:W-:Y:S02]  /*2530*/  IMAD.MOV R28, RZ, RZ, -R28 ;  /* 0x000000ffff1c7224 */ /* 0x000fe400078e0a1c */
[----:B------:R-:W-:Y:S02]  /*2540*/  IMAD R27, R3, R27, R30 ;  /* 0x0000001b031b7224 */ /* 0x000fe400078e021e */
[----:B------:R-:W-:Y:S02]  /*2550*/  @!P0 IMAD.IADD R25, R25, 0x1, -R3 ;  /* 0x0000000119198824 */ /* 0x000fe400078e0a03 */
[C---:B------:R-:W-:Y:S01]  /*2560*/  IMAD R28, R3.reuse, R28, R32 ;  /* 0x0000001c031c7224 */ /* 0x040fe200078e0220 */
[----:B------:R-:W-:Y:S01]  /*2570*/  ISETP.GT.U32.AND P0, PT, R3, R27, PT ;  /* 0x0000001b0300720c */ /* 0x000fe20003f04070 */
[----:B------:R-:W-:Y:S01]  /*2580*/  @!P3 IMAD.MOV R21, RZ, RZ, -R21 ;  /* 0x000000ffff15b224 */ /* 0x000fe200078e0a15 */
[----:B------:R-:W-:Y:S01]  /*2590*/  ISETP.GE.AND P3, PT, R29, RZ, PT ;  /* 0x000000ff1d00720c */ /* 0x000fe20003f66270 */
[----:B------:R-:W-:Y:S01]  /*25a0*/  @!P5 IMAD.IADD R24, R24, 0x1, -R3 ;  /* 0x000000011818d824 */ /* 0x000fe200078e0a03 */
[----:B------:R-:W-:Y:S01]  /*25b0*/  LOP3.LUT R29, R4, 0x84, RZ, 0xfc, !PT ;  /* 0x00000084041d7812 */ /* 0x000fe200078efcff */
[----:B------:R-:W-:Y:S01]  /*25c0*/  @!P6 IMAD.MOV R25, RZ, RZ, -R25 ;  /* 0x000000ffff19e224 */ /* 0x000fe200078e0a19 */
[C---:B------:R-:W-:Y:S01]  /*25d0*/  ISETP.GT.U32.AND P5, PT, R3.reuse, R26, PT ;  /* 0x0000001a0300720c */ /* 0x040fe20003fa4070 */
[----:B------:R-:W-:Y:S01]  /*25e0*/  @!P1 IMAD.MOV R24, RZ, RZ, -R24 ;  /* 0x000000ffff189224 */ /* 0x000fe200078e0a18 */
[----:B------:R-:W-:-:S02]  /*25f0*/  ISETP.GT.U32.AND P6, PT, R3, R28, PT ;  /* 0x0000001c0300720c */ /* 0x000fc40003fc4070 */
[----:B------:R-:W-:Y:S02]  /*2600*/  IABS R34, R29 ;  /* 0x0000001d00227213 */ /* 0x000fe40000000000 */
[----:B------:R-:W-:Y:S01]  /*2610*/  ISETP.GE.AND P1, PT, R29, RZ, PT ;  /* 0x000000ff1d00720c */ /* 0x000fe20003f26270 */
[----:B------:R-:W-:Y:S01]  /*2620*/  @!P0 IMAD.IADD R27, R27, 0x1, -R3 ;  /* 0x000000011b1b8824 */ /* 0x000fe200078e0a03 */
[----:B------:R-:W-:Y:S01]  /*2630*/  IABS R32, R33 ;  /* 0x0000002100207213 */ /* 0x000fe20000000000 */
[----:B------:R-:W-:-:S03]  /*2640*/  IMAD.HI.U32 R29, R7, R34, RZ ;  /* 0x00000022071d7227 */ /* 0x000fc600078e00ff */
[C---:B------:R-:W-:Y:S01]  /*2650*/  ISETP.GT.U32.AND P0, PT, R3.reuse, R27, PT ;  /* 0x0000001b0300720c */ /* 0x040fe20003f04070 */
[----:B------:R-:W-:Y:S02]  /*2660*/  @!P5 IMAD.IADD R26, R26, 0x1, -R3 ;  /* 0x000000011a1ad824 */ /* 0x000fe400078e0a03 */
[----:B------:R-:W-:Y:S02]  /*2670*/  IMAD.MOV R29, RZ, RZ, -R29 ;  /* 0x000000ffff1d7224 */ /* 0x000fe400078e0a1d */
[----:B------:R-:W-:Y:S01]  /*2680*/  @!P6 IMAD.IADD R28, R28, 0x1, -R3 ;  /* 0x000000011c1ce824 */ /* 0x000fe200078e0a03 */
[C---:B------:R-:W-:Y:S01]  /*2690*/  ISETP.GT.U32.AND P5, PT, R3.reuse, R26, PT ;  /* 0x0000001a0300720c */ /* 0x040fe20003fa4070 */
[----:B------:R-:W-:Y:S01]  /*26a0*/  IMAD R29, R3, R29, R34 ;  /* 0x0000001d031d7224 */ /* 0x000fe200078e0222 */
[----:B------:R-:W-:Y:S01]  /*26b0*/  IABS R34, R35 ;  /* 0x0000002300227213 */ /* 0x000fe20000000000 */
[----:B------:R-:W-:Y:S01]  /*26c0*/  IMAD.HI.U32 R30, R7, R32, RZ ;  /* 0x00000020071e7227 */ /* 0x000fe200078e00ff */
[----:B------:R-:W-:-:S03]  /*26d0*/  ISETP.GT.U32.AND P6, PT, R3, R28, PT ;  /* 0x0000001c0300720c */ /* 0x000fc60003fc4070 */
[----:B------:R-:W-:-:S04]  /*26e0*/  IMAD.HI.U32 R31, R7, R34, RZ ;  /* 0x00000022071f7227 */ /* 0x000fc800078e00ff */
[----:B------:R-:W-:Y:S02]  /*26f0*/  IMAD.MOV R30, RZ, RZ, -R30 ;  /* 0x000000ffff1e7224 */ /* 0x000fe400078e0a1e */
[----:B------:R-:W-:Y:S02]  /*2700*/  IMAD.MOV R31, RZ, RZ, -R31 ;  /* 0x000000ffff1f7224 */ /* 0x000fe400078e0a1f */
[C---:B------:R-:W-:Y:S02]  /*2710*/  IMAD R30, R3.reuse, R30, R32 ;  /* 0x0000001e031e7224 */ /* 0x040fe400078e0220 */
        /* <DEDUP_REMOVED lines=9> */
[----:B------:R-:W-:Y:S01]  /*27b0*/  ISETP.GT.U32.AND P4, PT, R3, R31, PT ;  /* 0x0000001f0300720c */ /* 0x000fe20003f84070 */
[----:B------:R-:W-:Y:S01]  /*27c0*/  @!P3 IMAD.MOV R26, RZ, RZ, -R26 ;  /* 0x000000ffff1ab224 */ /* 0x000fe200078e0a1a */
[----:B------:R-:W-:Y:S01]  /*27d0*/  ISETP.GE.AND P3, PT, R33, RZ, PT ;  /* 0x000000ff2100720c */ /* 0x000fe20003f66270 */
[----:B------:R-:W-:Y:S01]  /*27e0*/  IMAD.HI.U32 R32, R7, R36, RZ ;  /* 0x0000002407207227 */ /* 0x000fe200078e00ff */
[----:B------:R-:W-:-:S02]  /*27f0*/  LOP3.LUT R33, R4, 0x70, RZ, 0xfc, !PT ;  /* 0x0000007004217812 */ /* 0x000fc400078efcff */
[----:B------:R-:W-:Y:S01]  /*2800*/  IABS R38, R35 ;  /* 0x0000002300267213 */ /* 0x000fe20000000000 */
[--C-:B------:R-:W-:Y:S01]  /*2810*/  @!P5 IMAD.IADD R29, R29, 0x1, -R3.reuse ;  /* 0x000000011d1dd824 */ /* 0x100fe200078e0a03 */
[----:B------:R-:W-:Y:S01]  /*2820*/  IABS R34, R33 ;  /* 0x0000002100227213 */ /* 0x000fe20000000000 */
[----:B------:R-:W-:Y:S02]  /*2830*/  IMAD.MOV R32, RZ, RZ, -R32 ;  /* 0x000000ffff207224 */ /* 0x000fe400078e0a20 */
[--C-:B------:R-:W-:Y:S01]  /*2840*/  @!P6 IMAD.IADD R30, R30, 0x1, -R3.reuse ;  /* 0x000000011e1ee824 */ /* 0x100fe200078e0a03 */
[----:B------:R-:W-:Y:S01]  /*2850*/  ISETP.GT.U32.AND P5, PT, R3, R29, PT ;  /* 0x0000001d0300720c */ /* 0x000fe20003fa4070 */
[----:B------:R-:W-:Y:S01]  /*2860*/  @!P4 IMAD.IADD R31, R31, 0x1, -R3 ;  /* 0x000000011f1fc824 */ /* 0x000fe200078e0a03 */
[----:B------:R-:W-:Y:S01]  /*2870*/  ISETP.GE.AND P6, PT, R33, RZ, PT ;  /* 0x000000ff2100720c */ /* 0x000fe20003fc6270 */
[----:B------:R-:W-:Y:S01]  /*2880*/  IMAD.HI.U32 R33, R7, R34, RZ ;  /* 0x0000002207217227 */ /* 0x000fe200078e00ff */
[----:B------:R-:W-:-:S03]  /*2890*/  ISETP.GT.U32.AND P4, PT, R3, R30, PT ;  /* 0x0000001e0300720c */ /* 0x000fc60003f84070 */
[----:B------:R-:W-:Y:S02]  /*28a0*/  IMAD.MOV R33, RZ, RZ, -R33 ;  /* 0x000000ffff217224 */ /* 0x000fe400078e0a21 */
[C---:B------:R-:W-:Y:S02]  /*28b0*/  IMAD R32, R3.reuse, R32, R36 ;  /* 0x0000002003207224 */ /* 0x040fe400078e0224 */
[----:B------:R-:W-:Y:S02]  /*28c0*/  IMAD R33, R3, R33, R34 ;  /* 0x0000002103217224 */ /* 0x000fe400078e0222 */
[--C-:B------:R-:W-:Y:S01]  /*28d0*/  @!P5 IMAD.IADD R29, R29, 0x1, -R3.reuse ;  /* 0x000000011d1dd824 */ /* 0x100fe200078e0a03 */
[----:B------:R-:W-:Y:S01]  /*28e0*/  ISETP.GT.U32.AND P5, PT, R3, R32, PT ;  /* 0x000000200300720c */ /* 0x000fe20003fa4070 */
[----:B------:R-:W-:Y:S01]  /*28f0*/  @!P2 IMAD.MOV R28, RZ, RZ, -R28 ;  /* 0x000000ffff1ca224 */ /* 0x000fe200078e0a1c */
[----:B------:R-:W-:Y:S01]  /*2900*/  ISETP.GE.AND P2, PT, R37, RZ, PT ;  /* 0x000000ff2500720c */ /* 0x000fe20003f46270 */
[----:B------:R-:W-:Y:S01]  /*2910*/  @!P4 IMAD.IADD R30, R30, 0x1, -R3 ;  /* 0x000000011e1ec824 */ /* 0x000fe200078e0a03 */
[C---:B------:R-:W-:Y:S01]  /*2920*/  ISETP.GT.U32.AND P4, PT, R3.reuse, R33, PT ;  /* 0x000000210300720c */ /* 0x040fe20003f84070 */
[----:B------:R-:W-:Y:S01]  /*2930*/  @!P1 IMAD.MOV R29, RZ, RZ, -R29 ;  /* 0x000000ffff1d9224 */ /* 0x000fe200078e0a1d */
[----:B------:R-:W-:Y:S01]  /*2940*/  ISETP.GT.U32.AND P1, PT, R3, R31, PT ;  /* 0x0000001f0300720c */ /* 0x000fe20003f24070 */
[----:B------:R-:W-:Y:S01]  /*2950*/  @!P3 IMAD.MOV R30, RZ, RZ, -R30 ;  /* 0x000000ffff1eb224 */ /* 0x000fe200078e0a1e */
[----:B------:R-:W-:Y:S01]  /*2960*/  LOP3.LUT R37, R4, 0x64, RZ, 0xfc, !PT ;  /* 0x0000006404257812 */ /* 0x000fe200078efcff */
[----:B------:R-:W-:-:S03]  /*2970*/  IMAD.HI.U32 R34, R7, R38, RZ ;  /* 0x0000002607227227 */ /* 0x000fc600078e00ff */
[----:B------:R-:W-:Y:S01]  /*2980*/  IABS R40, R37 ;  /* 0x0000002500287213 */ /* 0x000fe20000000000 */
[----:B------:R-:W-:Y:S02]  /*2990*/  @!P5 IMAD.IADD R32, R32, 0x1, -R3 ;  /* 0x000000012020d824 */ /* 0x000fe400078e0a03 */
[----:B------:R-:W-:-:S03]  /*29a0*/  IMAD.HI.U32 R36, R7, R42, RZ ;  /* 0x0000002a07247227 */ /* 0x000fc600078e00ff */
[----:B------:R-:W-:Y:S01]  /*29b0*/  ISETP.GT.U32.AND P5, PT, R3, R32, PT ;  /* 0x000000200300720c */ /* 0x000fe20003fa4070 */
[--C-:B------:R-:W-:Y:S01]  /*29c0*/  @!P4 IMAD.IADD R33, R33, 0x1, -R3.reuse ;  /* 0x000000012121c824 */ /* 0x100fe200078e0a03 */
[----:B------:R-:W-:Y:S01]  /*29d0*/  ISETP.GE.AND P4, PT, R39, RZ, PT ;  /* 0x000000ff2700720c */ /* 0x000fe20003f86270 */
[----:B------:R-:W-:Y:S01]  /*29e0*/  @!P1 IMAD.IADD R31, R31, 0x1, -R3 ;  /* 0x000000011f1f9824 */ /* 0x000fe200078e0a03 */
[----:B------:R-:W-:Y:S01]  /*29f0*/  ISETP.GE.AND P1, PT, R35, RZ, PT ;  /* 0x000000ff2300720c */ /* 0x000fe20003f26270 */
[----:B------:R-:W-:Y:S01]  /*2a00*/  IMAD.HI.U32 R35, R7, R40, RZ ;  /* 0x0000002807237227 */ /* 0x000fe200078e00ff */
[----:B------:R-:W-:-:S03]  /*2a10*/  ISETP.GT.U32.AND P3, PT, R3, R33, PT ;  /* 0x000000210300720c */ /* 0x000fc60003f64070 */
[----:B------:R-:W-:Y:S02]  /*2a20*/  IMAD.MOV R35, RZ, RZ, -R35 ;  /* 0x000000ffff237224 */ /* 0x000fe400078e0a23 */
[----:B------:R-:W-:Y:S02]  /*2a30*/  IMAD.MOV R34, RZ, RZ, -R34 ;  /* 0x000000ffff227224 */ /* 0x000fe400078e0a22 */
[----:B------:R-:W-:Y:S02]  /*2a40*/  IMAD R35, R3, R35, R40 ;  /* 0x0000002303237224 */ /* 0x000fe400078e0228 */
[--C-:B------:R-:W-:Y:S01]  /*2a50*/  @!P5 IMAD.IADD R32, R32, 0x1, -R3.reuse ;  /* 0x000000012020d824 */ /* 0x100fe200078e0a03 */
[----:B------:R-:W-:Y:S01]  /*2a60*/  ISETP.GE.AND P5, PT, R37, RZ, PT ;  /* 0x000000ff2500720c */ /* 0x000fe20003fa6270 */
[----:B------:R-:W-:Y:S01]  /*2a70*/  IMAD.MOV R36, RZ, RZ, -R36 ;  /* 0x000000ffff247224 */ /* 0x000fe200078e0a24 */
[----:B------:R-:W-:Y:S01]  /*2a80*/  LOP3.LUT R37, R4, 0x58, RZ, 0xfc, !PT ;  /* 0x0000005804257812 */ /* 0x000fe200078efcff */
[----:B------:R-:W-:Y:S01]  /*2a90*/  @!P3 IMAD.IADD R33, R33, 0x1, -R3 ;  /* 0x000000012121b824 */ /* 0x000fe200078e0a03 */
[C---:B------:R-:W-:Y:S01]  /*2aa0*/  ISETP.GT.U32.AND P3, PT, R3.reuse, R35, PT ;  /* 0x000000230300720c */ /* 0x040fe20003f64070 */
[----:B------:R-:W-:-:S02]  /*2ab0*/  IMAD R34, R3, R34, R38 ;  /* 0x0000002203227224 */ /* 0x000fc400078e0226 */
[C---:B------:R-:W-:Y:S01]  /*2ac0*/  IMAD R36, R3.reuse, R36, R42 ;  /* 0x0000002403247224 */ /* 0x040fe200078e022a */
[----:B------:R-:W-:Y:S01]  /*2ad0*/  IABS R42, R37 ;  /* 0x00000025002a7213 */ /* 0x000fe20000000000 */
[----:B------:R-:W-:Y:S01]  /*2ae0*/  @!P0 IMAD.MOV R31, RZ, RZ, -R31 ;  /* 0x000000ffff1f8224 */ /* 0x000fe200078e0a1f */
[----:B------:R-:W-:Y:S01]  /*2af0*/  ISETP.GT.U32.AND P0, PT, R3, R34, PT ;  /* 0x000000220300720c */ /* 0x000fe20003f04070 */
[----:B------:R-:W-:Y:S01]  /*2b00*/  @!P2 IMAD.MOV R32, RZ, RZ, -R32 ;  /* 0x000000ffff20a224 */ /* 0x000fe200078e0a20 */
[----:B------:R-:W-:Y:S01]  /*2b10*/  ISETP.GE.AND P2, PT, R37, RZ, PT ;  /* 0x000000ff2500720c */ /* 0x000fe20003f46270 */
[----:B------:R-:W-:Y:S01]  /*2b20*/  @!P6 IMAD.MOV R33, RZ, RZ, -R33 ;  /* 0x000000ffff21e224 */ /* 0x000fe200078e0a21 */
[----:B------:R-:W-:Y:S01]  /*2b30*/  ISETP.GT.U32.AND P6, PT, R3, R36, PT ;  /* 0x000000240300720c */ /* 0x000fe20003fc4070 */
[----:B------:R-:W-:-:S04]  /*2b40*/  IMAD.HI.U32 R37, R7, R42, RZ ;  /* 0x0000002a07257227 */ /* 0x000fc800078e00ff */
[----:B------:R-:W-:Y:S02]  /*2b50*/  @!P3 IMAD.IADD R35, R35, 0x1, -R3 ;  /* 0x000000012323b824 */ /* 0x000fe400078e0a03 */
[----:B------:R-:W-:-:S03]  /*2b60*/  IMAD.HI.U32 R38, R7, R44, RZ ;  /* 0x0000002c07267227 */ /* 0x000fc600078e00ff */
[C---:B------:R-:W-:Y:S01]  /*2b70*/  ISETP.GT.U32.AND P3, PT, R3.reuse, R35, PT ;  /* 0x000000230300720c */ /* 0x040fe20003f64070 */
[----:B------:R-:W-:Y:S02]  /*2b80*/  IMAD.MOV R37, RZ, RZ, -R37 ;  /* 0x000000ffff257224 */ /* 0x000fe400078e0a25 */
[----:B------:R-:W-:Y:S02]  /*2b90*/  IMAD.MOV R38, RZ, RZ, -R38 ;  /* 0x000000ffff267224 */ /* 0x000fe400078e0a26 */
[C---:B------:R-:W-:Y:S02]  /*2ba0*/  IMAD R37, R3.reuse, R37, R42 ;  /* 0x0000002503257224 */ /* 0x040fe400078e022a */
[C---:B------:R-:W-:Y:S01]  /*2bb0*/  IMAD R38, R3.reuse, R38, R44 ;  /* 0x0000002603267224 */ /* 0x040fe200078e022c */
[----:B------:R-:W-:Y:S01]  /*2bc0*/  IABS R44, R47 ;  /* 0x0000002f002c7213 */ /* 0x000fe20000000000 */
[--C-:B------:R-:W-:Y:S02]  /*2bd0*/  @!P0 IMAD.IADD R34, R34, 0x1, -R3.reuse ;  /* 0x0000000122228824 */ /* 0x100fe400078e0a03 */
[--C-:B------:R-:W-:Y:S01]  /*2be0*/  @!P6 IMAD.IADD R36, R36, 0x1, -R3.reuse ;  /* 0x000000012424e824 */ /* 0x100fe200078e0a03 */
[----:B------:R-:W-:Y:S01]  /*2bf0*/  ISETP.GT.U32.AND P6, PT, R3, R38, PT ;  /* 0x000000260300720c */ /* 0x000fe20003fc4070 */
[----:B------:R-:W-:Y:S01]  /*2c00*/  @!P3 IMAD.IADD R35, R35, 0x1, -R3 ;  /* 0x000000012323b824 */ /* 0x000fe200078e0a03 */
[----:B------:R-:W-:Y:S01]  /*2c10*/  ISETP.GT.U32.AND P3, PT, R3, R37, PT ;  /* 0x000000250300720c */ /* 0x000fe20003f64070 */
[----:B------:R-:W-:Y:S01]  /*2c20*/  IMAD.HI.U32 R39, R7, R46, RZ ;  /* 0x0000002e07277227 */ /* 0x000fe200078e00ff */
[----:B------:R-:W-:-:S03]  /*2c30*/  ISETP.GT.U32.AND P0, PT, R3, R34, PT ;  /* 0x000000220300720c */ /* 0x000fc60003f04070 */
[----:B------:R-:W-:Y:S02]  /*2c40*/  IMAD.MOV R39, RZ, RZ, -R39 ;  /* 0x000000ffff277224 */ /* 0x000fe400078e0a27 */
[----:B------:R-:W-:-:S04]  /*2c50*/  IMAD.HI.U32 R40, R7, R48, RZ ;  /* 0x0000003007287227 */ /* 0x000fc800078e00ff */
[--C-:B------:R-:W-:Y:S02]  /*2c60*/  @!P6 IMAD.IADD R38, R38, 0x1, -R3.reuse ;  /* 0x000000012626e824 */ /* 0x100fe400078e0a03 */
[--C-:B------:R-:W-:Y:S01]  /*2c70*/  @!P3 IMAD.IADD R37, R37, 0x1, -R3.reuse ;  /* 0x000000012525b824 */ /* 0x100fe200078e0a03 */
[----:B------:R-:W-:Y:S01]  /*2c80*/  ISETP.GT.U32.AND P3, PT, R3, R36, PT ;  /* 0x000000240300720c */ /* 0x000fe20003f64070 */
[----:B------:R-:W-:Y:S01]  /*2c90*/  @!P0 IMAD.IADD R34, R34, 0x1, -R3 ;  /* 0x0000000122228824 */ /* 0x000fe200078e0a03 */
[----:B------:R-:W-:Y:S01]  /*2ca0*/  ISETP.GE.AND P0, PT, R41, RZ, PT ;  /* 0x000000ff2900720c */ /* 0x000fe20003f06270 */
[C---:B------:R-:W-:Y:S01]  /*2cb0*/  IMAD R39, R3.reuse, R39, R46 ;  /* 0x0000002703277224 */ /* 0x040fe200078e022e */
[----:B------:R-:W-:Y:S01]  /*2cc0*/  IABS R46, R51 ;  /* 0x00000033002e7213 */ /* 0x000fe20000000000 */
[----:B------:R-:W-:Y:S01]  /*2cd0*/  IMAD.MOV R40, RZ, RZ, -R40 ;  /* 0x000000ffff287224 */ /* 0x000fe200078e0a28 */
[----:B------:R-:W-:Y:S01]  /*2ce0*/  ISETP.GT.U32.AND P6, PT, R3, R38, PT ;  /* 0x000000260300720c */ /* 0x000fe20003fc4070 */
[----:B------:R-:W-:-:S04]  /*2cf0*/  IMAD.HI.U32 R41, R7, R44, RZ ;  /* 0x0000002c07297227 */ /* 0x000fc800078e00ff */
[----:B------:R-:W-:Y:S01]  /*2d00*/  @!P5 IMAD.MOV R35, RZ, RZ, -R35 ;  /* 0x000000ffff23d224 */ /* 0x000fe200078e0a23 */
[C---:B------:R-:W-:Y:S01]  /*2d10*/  ISETP.GT.U32.AND P5, PT, R3.reuse, R39, PT ;  /* 0x000000270300720c */ /* 0x040fe20003fa4070 */
[----:B------:R-:W-:Y:S01]  /*2d20*/  IMAD R40, R3, R40, R48 ;  /* 0x0000002803287224 */ /* 0x000fe200078e0230 */
[----:B------:R-:W-:Y:S01]  /*2d30*/  IABS R48, R52 ;  /* 0x0000003400307213 */ /* 0x000fe20000000000 */
[----:B------:R-:W-:-:S04]  /*2d40*/  IMAD.HI.U32 R42, R7, R46, RZ ;  /* 0x0000002e072a7227 */ /* 0x000fc800078e00ff */
[----:B------:R-:W-:Y:S02]  /*2d50*/  IMAD.MOV R41, RZ, RZ, -R41 ;  /* 0x000000ffff297224 */ /* 0x000fe400078e0a29 */
[----:B------:R-:W-:Y:S02]  /*2d60*/  IMAD.MOV R42, RZ, RZ, -R42 ;  /* 0x000000ffff2a7224 */ /* 0x000fe400078e0a2a */
[----:B------:R-:W-:Y:S01]  /*2d70*/  @!P3 IMAD.IADD R36, R36, 0x1, -R3 ;  /* 0x000000012424b824 */ /* 0x000fe200078e0a03 */
[C---:B------:R-:W-:Y:S01]  /*2d80*/  ISETP.GT.U32.AND P3, PT, R3.reuse, R40, PT ;  /* 0x000000280300720c */ /* 0x040fe20003f64070 */
[C---:B------:R-:W-:Y:S02]  /*2d90*/  IMAD R41, R3.reuse, R41, R44 ;  /* 0x0000002903297224 */ /* 0x040fe400078e022c */
[----:B------:R-:W-:Y:S01]  /*2da0*/  @!P1 IMAD.MOV R34, RZ, RZ, -R34 ;  /* 0x000000ffff229224 */ /* 0x000fe200078e0a22 */
[C---:B------:R-:W-:Y:S01]  /*2db0*/  ISETP.GT.U32.AND P1, PT, R3.reuse, R37, PT ;  /* 0x000000250300720c */ /* 0x040fe20003f24070 */
[----:B------:R-:W-:-:S02]  /*2dc0*/  IMAD R42, R3, R42, R46 ;  /* 0x0000002a032a7224 */ /* 0x000fc400078e022e */
[--C-:B------:R-:W-:Y:S01]  /*2dd0*/  @!P6 IMAD.IADD R38, R38, 0x1, -R3.reuse ;  /* 0x000000012626e824 */ /* 0x100fe200078e0a03 */
[----:B------:R-:W-:Y:S01]  /*2de0*/  ISETP.GT.U32.AND P6, PT, R3, R41, PT ;  /* 0x000000290300720c */ /* 0x000fe20003fc4070 */
[--C-:B------:R-:W-:Y:S01]  /*2df0*/  @!P5 IMAD.IADD R39, R39, 0x1, -R3.reuse ;  /* 0x000000012727d824 */ /* 0x100fe200078e0a03 */
[----:B------:R-:W-:Y:S01]  /*2e00*/  ISETP.GT.U32.AND P5, PT, R3, R42, PT ;  /* 0x0000002a0300720c */ /* 0x000fe20003fa4070 */
[----:B------:R-:W-:Y:S02]  /*2e10*/  @!P4 IMAD.MOV R36, RZ, RZ, -R36 ;  /* 0x000000ffff24c224 */ /* 0x000fe400078e0a24 */
[----:B------:R-:W-:Y:S01]  /*2e20*/  @!P3 IMAD.IADD R40, R40, 0x1, -R3 ;  /* 0x000000012828b824 */ /* 0x000fe200078e0a03 */
[----:B------:R-:W-:Y:S01]  /*2e30*/  ISETP.GE.AND P3, PT, R45, RZ, PT ;  /* 0x000000ff2d00720c */ /* 0x000fe20003f66270 */
[----:B------:R-:W-:-:S03]  /*2e40*/  IMAD.HI.U32 R44, R7, R50, RZ ;  /* 0x00000032072c7227 */ /* 0x000fc600078e00ff */
[----:B------:R-:W-:Y:S01]  /*2e50*/  ISETP.GT.U32.AND P4, PT, R3, R40, PT ;  /* 0x000000280300720c */ /* 0x000fe20003f84070 */
[--C-:B------:R-:W-:Y:S01]  /*2e60*/  @!P1 IMAD.IADD R37, R37, 0x1, -R3.reuse ;  /* 0x0000000125259824 */ /* 0x100fe200078e0a03 */
[----:B------:R-:W-:Y:S01]  /*2e70*/  ISETP.GE.AND P1, PT, R43, RZ, PT ;  /* 0x000000ff2b00720c */ /* 0x000fe20003f26270 */
[----:B------:R-:W-:Y:S01]  /*2e80*/  @!P6 IMAD.IADD R41, R41, 0x1, -R3 ;  /* 0x000000012929e824 */ /* 0x000fe200078e0a03 */
[----:B------:R-:W-:Y:S01]  /*2e90*/  ISETP.GT.U32.AND P6, PT, R3, R39, PT ;  /* 0x000000270300720c */ /* 0x000fe20003fc4070 */
[----:B------:R-:W-:-:S04]  /*2ea0*/  IMAD.HI.U32 R43, R7, R48, RZ ;  /* 0x00000030072b7227 */ /* 0x000fc800078e00ff */
[----:B------:R-:W-:Y:S01]  /*2eb0*/  @!P5 IMAD.IADD R42, R42, 0x1, -R3 ;  /* 0x000000012a2ad824 */ /* 0x000fe200078e0a03 */
[C---:B------:R-:W-:Y:S01]  /*2ec0*/  ISETP.GT.U32.AND P5, PT, R3.reuse, R41, PT ;  /* 0x000000290300720c */ /* 0x040fe20003fa4070 */
[----:B------:R-:W-:Y:S02]  /*2ed0*/  IMAD.MOV R43, RZ, RZ, -R43 ;  /* 0x000000ffff2b7224 */ /* 0x000fe400078e0a2b */
[----:B------:R-:W-:Y:S02]  /*2ee0*/  IMAD.MOV R44, RZ, RZ, -R44 ;  /* 0x000000ffff2c7224 */ /* 0x000fe400078e0a2c */
[C---:B------:R-:W-:Y:S01]  /*2ef0*/  IMAD R43, R3.reuse, R43, R48 ;  /* 0x0000002b032b7224 */ /* 0x040fe200078e0230 */
[----:B------:R-:W-:Y:S01]  /*2f00*/  IABS R48, R54 ;  /* 0x0000003600307213 */ /* 0x000fe20000000000 */
[C---:B------:R-:W-:Y:S01]  /*2f10*/  IMAD R44, R3.reuse, R44, R50 ;  /* 0x0000002c032c7224 */ /* 0x040fe200078e0232 */
[----:B------:R-:W-:Y:S01]  /*2f20*/  IABS R50, R55 ;  /* 0x0000003700327213 */ /* 0x000fe20000000000 */
[----:B------:R-:W-:Y:S01]  /*2f30*/  @!P2 IMAD.MOV R37, RZ, RZ, -R37 ;  /* 0x000000ffff25a224 */ /* 0x000fe200078e0a25 */
[C---:B------:R-:W-:Y:S01]  /*2f40*/  ISETP.GT.U32.AND P2, PT, R3.reuse, R42, PT ;  /* 0x0000002a0300720c */ /* 0x040fe20003f44070 */
[----:B------:R-:W-:Y:S01]  /*2f50*/  @!P4 IMAD.IADD R40, R40, 0x1, -R3 ;  /* 0x000000012828c824 */ /* 0x000fe200078e0a03 */
[----:B------:R-:W-:Y:S01]  /*2f60*/  ISETP.GT.U32.AND P4, PT, R3, R44, PT ;  /* 0x0000002c0300720c */ /* 0x000fe20003f84070 */
[----:B------:R-:W-:-:S04]  /*2f70*/  IMAD.HI.U32 R45, R7, R48, RZ ;  /* 0x00000030072d7227 */ /* 0x000fc800078e00ff */
[----:B------:R-:W-:Y:S01]  /*2f80*/  @!P5 IMAD.IADD R41, R41, 0x1, -R3 ;  /* 0x000000012929d824 */ /* 0x000fe200078e0a03 */
[----:B------:R-:W-:Y:S01]  /*2f90*/  ISETP.GE.AND P5, PT, R51, RZ, PT ;  /* 0x000000ff3300720c */ /* 0x000fe20003fa6270 */
[----:B------:R-:W-:Y:S01]  /*2fa0*/  IMAD.HI.U32 R46, R7, R50, RZ ;  /* 0x00000032072e7227 */ /* 0x000fe200078e00ff */
[----:B------:R-:W-:-:S03]  /*2fb0*/  LOP3.LUT R51, R4, 0x24, RZ, 0xfc, !PT ;  /* 0x0000002404337812 */ /* 0x000fc600078efcff */
[----:B------:R-:W-:Y:S02]  /*2fc0*/  IMAD.MOV R45, RZ, RZ, -R45 ;  /* 0x000000ffff2d7224 */ /* 0x000fe400078e0a2d */
[--C-:B------:R-:W-:Y:S01]  /*2fd0*/  @!P6 IMAD.IADD R39, R39, 0x1, -R3.reuse ;  /* 0x000000012727e824 */ /* 0x100fe200078e0a03 */
[----:B------:R-:W-:Y:S01]  /*2fe0*/  ISETP.GE.AND P6, PT, R47, RZ, PT ;  /* 0x000000ff2f00720c */ /* 0x000fe20003fc6270 */
[----:B------:R-:W-:Y:S02]  /*2ff0*/  IMAD.MOV R47, RZ, RZ, -R46 ;  /* 0x000000ffff2f7224 */ /* 0x000fe400078e0a2e */
[C---:B------:R-:W-:Y:S02]  /*3000*/  IMAD R46, R3.reuse, R45, R48 ;  /* 0x0000002d032e7224 */ /* 0x040fe400078e0230 */
[--C-:B------:R-:W-:Y:S01]  /*3010*/  @!P2 IMAD.IADD R42, R42, 0x1, -R3.reuse ;  /* 0x000000012a2aa824 */ /* 0x100fe200078e0a03 */
[----:B------:R-:W-:Y:S01]  /*3020*/  ISETP.GE.AND P2, PT, R52, RZ, PT ;  /* 0x000000ff3400720c */ /* 0x000fe20003f46270 */
[C---:B------:R-:W-:Y:S01]  /*3030*/  IMAD R48, R3.reuse, R47, R50 ;  /* 0x0000002f03307224 */ /* 0x040fe200078e0232 */
[----:B------:R-:W-:Y:S01]  /*3040*/  IABS R50, R51 ;  /* 0x0000003300327213 */ /* 0x000fe20000000000 */
[----:B------:R-:W-:Y:S01]  /*3050*/  @!P4 IMAD.IADD R44, R44, 0x1, -R3 ;  /* 0x000000012c2cc824 */ /* 0x000fe200078e0a03 */
[C---:B------:R-:W-:Y:S01]  /*3060*/  ISETP.GT.U32.AND P4, PT, R3.reuse, R46, PT ;  /* 0x0000002e0300720c */ /* 0x040fe20003f84070 */
[----:B------:R-:W-:Y:S01]  /*3070*/  @!P5 IMAD.MOV R42, RZ, RZ, -R42 ;  /* 0x000000ffff2ad224 */ /* 0x000fe200078e0a2a */
[----:B------:R-:W-:Y:S01]  /*3080*/  ISETP.GT.U32.AND P5, PT, R3, R48, PT ;  /* 0x000000300300720c */ /* 0x000fe20003fa4070 */
[----:B------:R-:W-:Y:S01]  /*3090*/  IMAD.HI.U32 R45, R7, R50, RZ ;  /* 0x00000032072d7227 */ /* 0x000fe200078e00ff */
[----:B------:R-:W-:-:S03]  /*30a0*/  LOP3.LUT R47, R4, 0x20, RZ, 0xfc, !PT ;  /* 0x00000020042f7812 */ /* 0x000fc600078efcff */
[----:B------:R-:W-:Y:S01]  /*30b0*/  IMAD.MOV R45, RZ, RZ, -R45 ;  /* 0x000000ffff2d7224 */ /* 0x000fe200078e0a2d */
[----:B------:R-:W-:Y:S01]  /*30c0*/  IABS R52, R47 ;  /* 0x0000002f00347213 */ /* 0x000fe20000000000 */
[----:B------:R-:W-:Y:S01]  /*30d0*/  @!P0 IMAD.MOV R38, RZ, RZ, -R38 ;  /* 0x000000ffff268224 */ /* 0x000fe200078e0a26 */
[C---:B------:R-:W-:Y:S01]  /*30e0*/  ISETP.GT.U32.AND P0, PT, R3.reuse, R43, PT ;  /* 0x0000002b0300720c */ /* 0x040fe20003f04070 */
[----:B------:R-:W-:Y:S02]  /*30f0*/  IMAD R50, R3, R45, R50 ;  /* 0x0000002d03327224 */ /* 0x000fe400078e0232 */
[--C-:B------:R-:W-:Y:S01]  /*3100*/  @!P4 IMAD.IADD R46, R46, 0x1, -R3.reuse ;  /* 0x000000012e2ec824 */ /* 0x100fe200078e0a03 */
[----:B------:R-:W-:Y:S01]  /*3110*/  ISETP.GE.AND P4, PT, R47, RZ, PT ;  /* 0x000000ff2f00720c */ /* 0x000fe20003f86270 */
[----:B------:R-:W-:Y:S01]  /*3120*/  @!P5 IMAD.IADD R48, R48, 0x1, -R3 ;  /* 0x000000013030d824 */ /* 0x000fe200078e0a03 */
[----:B------:R-:W-:Y:S01]  /*3130*/  LOP3.LUT R47, R4, 0x18, RZ, 0xfc, !PT ;  /* 0x00000018042f7812 */ /* 0x000fe200078efcff */
[----:B------:R-:W-:Y:S01]  /*3140*/  IMAD.HI.U32 R45, R7, R52, RZ ;  /* 0x00000034072d7227 */ /* 0x000fe200078e00ff */
[----:B------:R-:W-:-:S03]  /*3150*/  ISETP.GT.U32.AND P5, PT, R3, R46, PT ;  /* 0x0000002e0300720c */ /* 0x000fc60003fa4070 */
[----:B------:R-:W-:Y:S02]  /*3160*/  IMAD.MOV R45, RZ, RZ, -R45 ;  /* 0x000000ffff2d7224 */ /* 0x000fe400078e0a2d */
[----:B------:R-:W-:Y:S01]  /*3170*/  @!P3 IMAD.MOV R40, RZ, RZ, -R40 ;  /* 0x000000ffff28b224 */ /* 0x000fe200078e0a28 */
[C---:B------:R-:W-:Y:S01]  /*3180*/  ISETP.GT.U32.AND P3, PT, R3.reuse, R44, PT ;  /* 0x0000002c0300720c */ /* 0x040fe20003f64070 */
[----:B------:R-:W-:Y:S02]  /*3190*/  IMAD R52, R3, R45, R52 ;  /* 0x0000002d03347224 */ /* 0x000fe400078e0234 */
[----:B------:R-:W-:Y:S01]  /*31a0*/  @!P0 IMAD.IADD R43, R43, 0x1, -R3 ;  /* 0x000000012b2b8824 */ /* 0x000fe200078e0a03 */
[----:B------:R-:W-:Y:S01]  /*31b0*/  ISETP.GE.AND P0, PT, R53, RZ, PT ;  /* 0x000000ff3500720c */ /* 0x000fe20003f06270 */
[----:B------:R-:W-:Y:S01]  /*31c0*/  @!P1 IMAD.MOV R39, RZ, RZ, -R39 ;  /* 0x000000ffff279224 */ /* 0x000fe200078e0a27 */
[----:B------:R-:W-:Y:S01]  /*31d0*/  LEA.HI R53, R152, R5, RZ, 0x1a ;  /* 0x0000000598357211 */ /* 0x000fe200078fd0ff */
[----:B------:R-:W-:Y:S01]  /*31e0*/  @!P5 IMAD.IADD R46, R46, 0x1, -R3 ;  /* 0x000000012e2ed824 */ /* 0x000fe200078e0a03 */
[C---:B------:R-:W-:Y:S01]  /*31f0*/  ISETP.GT.U32.AND P5, PT, R3.reuse, R52, PT ;  /* 0x000000340300720c */ /* 0x040fe20003fa4070 */
[----:B------:R-:W-:Y:S01]  /*3200*/  @!P6 IMAD.MOV R41, RZ, RZ, -R41 ;  /* 0x000000ffff29e224 */ /* 0x000fe200078e0a29 */
[----:B------:R-:W-:Y:S01]  /*3210*/  ISETP.GT.U32.AND P1, PT, R3, R43, PT ;  /* 0x0000002b0300720c */ /* 0x000fe20003f24070 */
[----:B------:R-:W-:Y:S01]  /*3220*/  IMAD.MOV.U32 R72, RZ, RZ, R46 ;  /* 0x000000ffff487224 */ /* 0x000fe200078e002e */
[----:B------:R-:W-:Y:S01]  /*3230*/  ISETP.GE.AND P6, PT, R54, RZ, PT ;  /* 0x000000ff3600720c */ /* 0x000fe20003fc6270 */
[----:B------:R-:W-:Y:S01]  /*3240*/  @!P3 IMAD.IADD R44, R44, 0x1, -R3 ;  /* 0x000000012c2cb824 */ /* 0x000fe200078e0a03 */
[----:B------:R-:W-:Y:S01]  /*3250*/  IABS R54, R47 ;  /* 0x0000002f00367213 */ /* 0x000fe20000000000 */
[----:B------:R-:W-:Y:S01]  /*3260*/  VIADD R57, R53, 0xbc ;  /* 0x000000bc35397836 */ /* 0x000fe20000000000 */
[----:B------:R-:W-:Y:S01]  /*3270*/  ISETP.GE.AND P3, PT, R51, RZ, PT ;  /* 0x000000ff3300720c */ /* 0x000fe20003f66270 */
[----:B------:R-:W-:Y:S01]  /*3280*/  @!P0 IMAD.MOV R44, RZ, RZ, -R44 ;  /* 0x000000ffff2c8224 */ /* 0x000fe200078e0a2c */
[----:B------:R-:W-:Y:S01]  /*3290*/  LOP3.LUT R51, R4, 0x14, RZ, 0xfc, !PT ;  /* 0x0000001404337812 */ /* 0x000fe200078efcff */
[----:B------:R-:W-:Y:S01]  /*32a0*/  IMAD.HI.U32 R45, R7, R54, RZ ;  /* 0x00000036072d7227 */ /* 0x000fe200078e00ff */
[----:B------:R-:W-:-:S02]  /*32b0*/  ISETP.GT.U32.AND P0, PT, R3, R50, PT ;  /* 0x000000320300720c */ /* 0x000fc40003f04070 */
[----:B------:R-:W-:Y:S01]  /*32c0*/  IABS R56, R51 ;  /* 0x0000003300387213 */ /* 0x000fe20000000000 */
[----:B------:R-:W-:Y:S02]  /*32d0*/  @!P5 IMAD.IADD R52, R52, 0x1, -R3 ;  /* 0x000000013434d824 */ /* 0x000fe400078e0a03 */
[----:B------:R-:W-:Y:S02]  /*32e0*/  IMAD.MOV R45, RZ, RZ, -R45 ;  /* 0x000000ffff2d7224 */ /* 0x000fe400078e0a2d */
[----:B------:R-:W-:Y:S01]  /*32f0*/  @!P1 IMAD.IADD R43, R43, 0x1, -R3 ;  /* 0x000000012b2b9824 */ /* 0x000fe200078e0a03 */
[----:B------:R-:W-:Y:S01]  /*3300*/  ISETP.GE.AND P1, PT, R55, RZ, PT ;  /* 0x000000ff3700720c */ /* 0x000fe20003f26270 */
[----:B------:R-:W-:Y:S01]  /*3310*/  IMAD R54, R3, R45, R54 ;  /* 0x0000002d03367224 */ /* 0x000fe200078e0236 */
[----:B------:R-:W-:Y:S01]  /*3320*/  LOP3.LUT R55, R4, 0x10, RZ, 0xfc, !PT ;  /* 0x0000001004377812 */ /* 0x000fe200078efcff */
[----:B------:R-:W-:Y:S01]  /*3330*/  IMAD.HI.U32 R45, R7, R56, RZ ;  /* 0x00000038072d7227 */ /* 0x000fe200078e00ff */
[----:B------:R-:W-:-:S02]  /*3340*/  ISETP.GT.U32.AND P5, PT, R3, R52, PT ;  /* 0x000000340300720c */ /* 0x000fc40003fa4070 */
[----:B------:R-:W-:Y:S01]  /*3350*/  IABS R58, R55 ;  /* 0x00000037003a7213 */ /* 0x000fe20000000000 */
[----:B------:R-:W-:Y:S01]  /*3360*/  @!P2 IMAD.MOV R43, RZ, RZ, -R43 ;  /* 0x000000ffff2ba224 */ /* 0x000fe200078e0a2b */
[----:B------:R-:W-:Y:S01]  /*3370*/  ISETP.GT.U32.AND P2, PT, R3, R48, PT ;  /* 0x000000300300720c */ /* 0x000fe20003f44070 */
[----:B------:R-:W-:Y:S02]  /*3380*/  IMAD.MOV R45, RZ, RZ, -R45 ;  /* 0x000000ffff2d7224 */ /* 0x000fe400078e0a2d */
[----:B------:R-:W-:-:S04]  /*3390*/  IMAD.HI.U32 R46, R7, R58, RZ ;  /* 0x0000003a072e7227 */ /* 0x000fc800078e00ff */
[C---:B------:R-:W-:Y:S02]  /*33a0*/  IMAD R56, R3.reuse, R45, R56 ;  /* 0x0000002d03387224 */ /* 0x040fe400078e0238 */
[----:B------:R-:W-:Y:S02]  /*33b0*/  IMAD.MOV R46, RZ, RZ, -R46 ;  /* 0x000000ffff2e7224 */ /* 0x000fe400078e0a2e */
[--C-:B------:R-:W-:Y:S01]  /*33c0*/  @!P5 IMAD.IADD R52, R52, 0x1, -R3.reuse ;  /* 0x000000013434d824 */ /* 0x100fe200078e0a03 */
[----:B------:R-:W-:Y:S01]  /*33d0*/  ISETP.GT.U32.AND P5, PT, R3, R56, PT ;  /* 0x000000380300720c */ /* 0x000fe20003fa4070 */
[--C-:B------:R-:W-:Y:S01]  /*33e0*/  @!P2 IMAD.IADD R48, R48, 0x1, -R3.reuse ;  /* 0x000000013030a824 */ /* 0x100fe200078e0a03 */
[----:B------:R-:W-:Y:S01]  /*33f0*/  ISETP.GE.AND P2, PT, R47, RZ, PT ;  /* 0x000000ff2f00720c */ /* 0x000fe20003f46270 */
[----:B------:R-:W-:Y:S01]  /*3400*/  @!P0 IMAD.IADD R50, R50, 0x1, -R3 ;  /* 0x0000000132328824 */ /* 0x000fe200078e0a03 */
[----:B------:R-:W-:Y:S01]  /*3410*/  ISETP.GE.AND P0, PT, R51, RZ, PT ;  /* 0x000000ff3300720c */ /* 0x000fe20003f06270 */
[----:B------:R-:W-:Y:S01]  /*3420*/  IMAD R58, R3, R46, R58 ;  /* 0x0000002e033a7224 */ /* 0x000fe200078e023a */
[----:B------:R-:W-:Y:S01]  /*3430*/  LOP3.LUT R51, R4, 0x8, RZ, 0xfc, !PT ;  /* 0x0000000804337812 */ /* 0x000fe200078efcff */
[----:B------:R-:W-:-:S02]  /*3440*/  IMAD.MOV.U32 R80, RZ, RZ, R52 ;  /* 0x000000ffff507224 */ /* 0x000fc400078e0034 */
[----:B------:R-:W-:Y:S01]  /*3450*/  @!P6 IMAD.MOV R72, RZ, RZ, -R72 ;  /* 0x000000ffff48e224 */ /* 0x000fe200078e0a48 */
[C---:B------:R-:W-:Y:S01]  /*3460*/  ISETP.GT.U32.AND P6, PT, R3.reuse, R50, PT ;  /* 0x000000320300720c */ /* 0x040fe20003fc4070 */
[----:B------:R-:W-:Y:S01]  /*3470*/  IMAD.MOV.U32 R76, RZ, RZ, R48 ;  /* 0x000000ffff4c7224 */ /* 0x000fe200078e0030 */
[----:B------:R-:W-:Y:S01]  /*3480*/  IABS R62, R51 ;  /* 0x00000033003e7213 */ /* 0x000fe20000000000 */
[----:B------:R-:W-:Y:S01]  /*3490*/  @!P4 IMAD.MOV R80, RZ, RZ, -R80 ;  /* 0x000000ffff50c224 */ /* 0x000fe200078e0a50 */
[C---:B------:R-:W-:Y:S01]  /*34a0*/  ISETP.GT.U32.AND P4, PT, R3.reuse, R58, PT ;  /* 0x0000003a0300720c */ /* 0x040fe20003f84070 */
[----:B------:R-:W-:Y:S01]  /*34b0*/  @!P1 IMAD.MOV R76, RZ, RZ, -R76 ;  /* 0x000000ffff4c9224 */ /* 0x000fe200078e0a4c */
[----:B------:R-:W-:Y:S01]  /*34c0*/  ISETP.GT.U32.AND P1, PT, R3, R54, PT ;  /* 0x000000360300720c */ /* 0x000fe20003f24070 */
[----:B------:R-:W-:Y:S02]  /*34d0*/  @!P5 IMAD.IADD R56, R56, 0x1, -R3 ;  /* 0x000000013838d824 */ /* 0x000fe400078e0a03 */
[----:B------:R-:W-:-:S02]  /*34e0*/  VIADD R45, R53, 0xfc ;  /* 0x000000fc352d7836 */ /* 0x000fc40000000000 */
[----:B------:R-:W-:Y:S01]  /*34f0*/  IMAD.HI.U32 R47, R7, R62, RZ ;  /* 0x0000003e072f7227 */ /* 0x000fe200078e00ff */
[----:B------:R-:W-:Y:S02]  /*3500*/  ISETP.GT.U32.AND P5, PT, R3, R56, PT ;  /* 0x000000380300720c */ /* 0x000fe40003fa4070 */
[----:B------:R-:W-:Y:S01]  /*3510*/  IABS R48, R45 ;  /* 0x0000002d00307213 */ /* 0x000fe20000000000 */
[----:B------:R-:W-:Y:S02]  /*3520*/  VIADD R46, R53, 0xec ;  /* 0x000000ec352e7836 */ /* 0x000fe40000000000 */
[--C-:B------:R-:W-:Y:S01]  /*3530*/  @!P6 IMAD.IADD R50, R50, 0x1, -R3.reuse ;  /* 0x000000013232e824 */ /* 0x100fe200078e0a03 */
[----:B------:R-:W-:Y:S01]  /*3540*/  ISETP.GE.AND P6, PT, R45, RZ, PT ;  /* 0x000000ff2d00720c */ /* 0x000fe20003fc6270 */
[----:B------:R-:W-:Y:S02]  /*3550*/  @!P4 IMAD.IADD R58, R58, 0x1, -R3 ;  /* 0x000000013a3ac824 */ /* 0x000fe400078e0a03 */
[----:B------:R-:W-:-:S02]  /*3560*/  IMAD.MOV R47, RZ, RZ, -R47 ;  /* 0x000000ffff2f7224 */ /* 0x000fc400078e0a2f */
[----:B------:R-:W-:Y:S01]  /*3570*/  IMAD.MOV.U32 R78, RZ, RZ, R50 ;  /* 0x000000ffff4e7224 */ /* 0x000fe200078e0032 */
[----:B------:R-:W-:Y:S01]  /*3580*/  IABS R50, R46 ;  /* 0x0000002e00327213 */ /* 0x000fe20000000000 */
[----:B------:R-:W-:Y:S01]  /*3590*/  @!P1 IMAD.IADD R54, R54, 0x1, -R3 ;  /* 0x0000000136369824 */ /* 0x000fe200078e0a03 */
[----:B------:R-:W-:Y:S01]  /*35a0*/  ISETP.GE.AND P1, PT, R46, RZ, PT ;  /* 0x000000ff2e00720c */ /* 0x000fe20003f26270 */
[----:B------:R-:W-:Y:S01]  /*35b0*/  IMAD.HI.U32 R46, R7, R94, RZ ;  /* 0x0000005e072e7227 */ /* 0x000fe200078e00ff */
[----:B------:R-:W-:-:S03]  /*35c0*/  ISETP.GT.U32.AND P4, PT, R3, R58, PT ;  /* 0x0000003a0300720c */ /* 0x000fc60003f84070 */
[----:B------:R-:W-:-:S04]  /*35d0*/  IMAD.HI.U32 R45, R7, R48, RZ ;  /* 0x00000030072d7227 */ /* 0x000fc800078e00ff */
[C---:B------:R-:W-:Y:S02]  /*35e0*/  IMAD R62, R3.reuse, R47, R62 ;  /* 0x0000002f033e7224 */ /* 0x040fe400078e023e */
[----:B------:R-:W-:Y:S02]  /*35f0*/  IMAD.MOV R46, RZ, RZ, -R46 ;  /* 0x000000ffff2e7224 */ /* 0x000fe400078e0a2e */
[----:B------:R-:W-:Y:S02]  /*3600*/  IMAD.MOV R45, RZ, RZ, -R45 ;  /* 0x000000ffff2d7224 */ /* 0x000fe400078e0a2d */
[----:B------:R-:W-:Y:S01]  /*3610*/  @!P5 IMAD.IADD R56, R56, 0x1, -R3 ;  /* 0x000000013838d824 */ /* 0x000fe200078e0a03 */
[C---:B------:R-:W-:Y:S01]  /*3620*/  ISETP.GT.U32.AND P5, PT, R3.reuse, R62, PT ;  /* 0x0000003e0300720c */ /* 0x040fe20003fa4070 */
[----:B------:R-:W-:Y:S01]  /*3630*/  @!P3 IMAD.MOV R78, RZ, RZ, -R78 ;  /* 0x000000ffff4eb224 */ /* 0x000fe200078e0a4e */
[C---:B------:R-:W-:Y:S01]  /*3640*/  ISETP.GT.U32.AND P3, PT, R3.reuse, R54, PT ;  /* 0x000000360300720c */ /* 0x040fe20003f64070 */
[----:B------:R-:W-:-:S02]  /*3650*/  IMAD R94, R3, R46, R94 ;  /* 0x0000002e035e7224 */ /* 0x000fc400078e025e */
[----:B------:R-:W-:Y:S02]  /*3660*/  IMAD R46, R3, R45, R48 ;  /* 0x0000002d032e7224 */ /* 0x000fe400078e0230 */
[----:B------:R-:W-:Y:S02]  /*3670*/  @!P4 IMAD.IADD R58, R58, 0x1, -R3 ;  /* 0x000000013a3ac824 */ /* 0x000fe400078e0a03 */
[----:B------:R-:W-:Y:S01]  /*3680*/  IMAD.HI.U32 R45, R7, R50, RZ ;  /* 0x00000032072d7227 */ /* 0x000fe200078e00ff */
[----:B------:R-:W-:-:S03]  /*3690*/  ISETP.GT.U32.AND P4, PT, R3, R46, PT ;  /* 0x0000002e0300720c */ /* 0x000fc60003f84070 */
[--C-:B------:R-:W-:Y:S02]  /*36a0*/  @!P5 IMAD.IADD R62, R62, 0x1, -R3.reuse ;  /* 0x000000013e3ed824 */ /* 0x100fe400078e0a03 */
[----:B------:R-:W-:Y:S01]  /*36b0*/  @!P3 IMAD.IADD R54, R54, 0x1, -R3 ;  /* 0x000000013636b824 */ /* 0x000fe200078e0a03 */
[----:B------:R-:W-:Y:S01]  /*36c0*/  ISETP.GE.AND P3, PT, R55, RZ, PT ;  /* 0x000000ff3700720c */ /* 0x000fe20003f66270 */
[----:B------:R-:W-:Y:S01]  /*36d0*/  IMAD.MOV R45, RZ, RZ, -R45 ;  /* 0x000000ffff2d7224 */ /* 0x000fe200078e0a2d */
[----:B------:R-:W-:Y:S01]  /*36e0*/  ISETP.GT.U32.AND P5, PT, R3, R62, PT ;  /* 0x0000003e0300720c */ /* 0x000fe20003fa4070 */
[C---:B------:R-:W-:Y:S02]  /*36f0*/  VIADD R47, R53.reuse, 0xdc ;  /* 0x000000dc352f7836 */ /* 0x040fe40000000000 */
[----:B------:R-:W-:Y:S02]  /*3700*/  VIADD R55, R53, 0xcc ;  /* 0x000000cc35377836 */ /* 0x000fe40000000000 */
[----:B------:R-:W-:Y:S01]  /*3710*/  IMAD R48, R3, R45, R50 ;  /* 0x0000002d03307224 */ /* 0x000fe200078e0232 */
[----:B------:R-:W-:Y:S01]  /*3720*/  IABS R45, R57 ;  /* 0x00000039002d7213 */ /* 0x000fe20000000000 */
[----:B------:R-:W-:Y:S01]  /*3730*/  IMAD.MOV.U32 R84, RZ, RZ, R54 ;  /* 0x000000ffff547224 */ /* 0x000fe200078e0036 */
[----:B------:R-:W-:Y:S01]  /*3740*/  IABS R52, R47 ;  /* 0x0000002f00347213 */ /* 0x000fe20000000000 */
[----:B------:R-:W-:Y:S01]  /*3750*/  @!P4 IMAD.IADD R46, R46, 0x1, -R3 ;  /* 0x000000012e2ec824 */ /* 0x000fe200078e0a03 */
[----:B------:R-:W-:Y:S01]  /*3760*/  IABS R54, R55 ;  /* 0x0000003700367213 */ /* 0x000fe20000000000 */
[----:B------:R-:W-:-:S02]  /*3770*/  IMAD.MOV.U32 R86, RZ, RZ, R56 ;  /* 0x000000ffff567224 */ /* 0x000fc400078e0038 */
[----:B------:R-:W-:Y:S01]  /*3780*/  @!P2 IMAD.MOV R84, RZ, RZ, -R84 ;  /* 0x000000ffff54a224 */ /* 0x000fe200078e0a54 */
[----:B------:R-:W-:Y:S01]  /*3790*/  ISETP.GE.AND P2, PT, R47, RZ, PT ;  /* 0x000000ff2f00720c */ /* 0x000fe20003f46270 */
[----:B------:R-:W-:Y:S01]  /*37a0*/  IMAD.MOV.U32 R56, RZ, RZ, R45 ;  /* 0x000000ffff387224 */ /* 0x000fe200078e002d */
[----:B------:R-:W-:Y:S01]  /*37b0*/  ISETP.GT.U32.AND P4, PT, R3, R46, PT ;  /* 0x0000002e0300720c */ /* 0x000fe20003f84070 */
[----:B------:R-:W-:-:S04]  /*37c0*/  IMAD.HI.U32 R45, R7, R52, RZ ;  /* 0x00000034072d7227 */ /* 0x000fc800078e00ff */
[----:B------:R-:W-:-:S04]  /*37d0*/  IMAD.HI.U32 R47, R7, R54, RZ ;  /* 0x00000036072f7227 */ /* 0x000fc800078e00ff */
[----:B------:R-:W-:-:S04]  /*37e0*/  IMAD.HI.U32 R50, R7, R56, RZ ;  /* 0x0000003807327227 */ /* 0x000fc800078e00ff */
[----:B------:R-:W-:Y:S02]  /*37f0*/  IMAD.MOV R45, RZ, RZ, -R45 ;  /* 0x000000ffff2d7224 */ /* 0x000fe400078e0a2d */
[----:B------:R-:W-:Y:S02]  /*3800*/  IMAD.MOV.U32 R88, RZ, RZ, R58 ;  /* 0x000000ffff587224 */ /* 0x000fe400078e003a */
[----:B------:R-:W-:Y:S02]  /*3810*/  IMAD.MOV R47, RZ, RZ, -R47 ;  /* 0x000000ffff2f7224 */ /* 0x000fe400078e0a2f */
[----:B------:R-:W-:Y:S01]  /*3820*/  @!P5 IMAD.IADD R62, R62, 0x1, -R3 ;  /* 0x000000013e3ed824 */ /* 0x000fe200078e0a03 */
[----:B------:R-:W-:Y:S01]  /*3830*/  ISETP.GE.AND P5, PT, R51, RZ, PT ;  /* 0x000000ff3300720c */ /* 0x000fe20003fa6270 */
[----:B------:R-:W-:Y:S02]  /*3840*/  IMAD.MOV R51, RZ, RZ, -R50 ;  /* 0x000000ffff337224 */ /* 0x000fe400078e0a32 */
[----:B------:R-:W-:-:S02]  /*3850*/  IMAD R50, R3, R45, R52 ;  /* 0x0000002d03327224 */ /* 0x000fc400078e0234 */
[----:B------:R-:W-:Y:S01]  /*3860*/  @!P3 IMAD.MOV R88, RZ, RZ, -R88 ;  /* 0x000000ffff58b224 */ /* 0x000fe200078e0a58 */
[C---:B------:R-:W-:Y:S01]  /*3870*/  ISETP.GT.U32.AND P3, PT, R3.reuse, R48, PT ;  /* 0x000000300300720c */ /* 0x040fe20003f64070 */
[C---:B------:R-:W-:Y:S02]  /*3880*/  IMAD R52, R3.reuse, R47, R54 ;  /* 0x0000002f03347224 */ /* 0x040fe400078e0236 */
[----:B------:R-:W-:Y:S01]  /*3890*/  @!P0 IMAD.MOV R86, RZ, RZ, -R86 ;  /* 0x000000ffff568224 */ /* 0x000fe200078e0a56 */
[C---:B------:R-:W-:Y:S01]  /*38a0*/  ISETP.GT.U32.AND P0, PT, R3.reuse, R94, PT ;  /* 0x0000005e0300720c */ /* 0x040fe20003f04070 */
[----:B------:R-:W-:Y:S01]  /*38b0*/  @!P4 IMAD.IADD R46, R46, 0x1, -R3 ;  /* 0x000000012e2ec824 */ /* 0x000fe200078e0a03 */
[----:B------:R-:W-:Y:S01]  /*38c0*/  ISETP.GT.U32.AND P4, PT, R3, R52, PT ;  /* 0x000000340300720c */ /* 0x000fe20003f84070 */
[----:B------:R-:W-:Y:S02]  /*38d0*/  VIADD R61, R53, 0x9c ;  /* 0x0000009c353d7836 */ /* 0x000fe40000000000 */
[----:B------:R-:W-:-:S02]  /*38e0*/  IMAD.MOV.U32 R92, RZ, RZ, R62 ;  /* 0x000000ffff5c7224 */ /* 0x000fc400078e003e */
[----:B------:R-:W-:Y:S01]  /*38f0*/  VIADD R59, R53, 0xac ;  /* 0x000000ac353b7836 */ /* 0x000fe20000000000 */
[----:B------:R-:W-:Y:S01]  /*3900*/  IABS R58, R61 ;  /* 0x0000003d003a7213 */ /* 0x000fe20000000000 */
[--C-:B------:R-:W-:Y:S02]  /*3910*/  @!P3 IMAD.IADD R48, R48, 0x1, -R3.reuse ;  /* 0x000000013030b824 */ /* 0x100fe400078e0a03 */
[----:B------:R-:W-:Y:S02]  /*3920*/  @!P5 IMAD.MOV R92, RZ, RZ, -R92 ;  /* 0x000000ffff5cd224 */ /* 0x000fe400078e0a5c */
[--C-:B------:R-:W-:Y:S01]  /*3930*/  @!P0 IMAD.IADD R94, R94, 0x1, -R3.reuse ;  /* 0x000000015e5e8824 */ /* 0x100fe200078e0a03 */
[C---:B------:R-:W-:Y:S01]  /*3940*/  ISETP.GT.U32.AND P3, PT, R3.reuse, R48, PT ;  /* 0x000000300300720c */ /* 0x040fe20003f64070 */
[----:B------:R-:W-:Y:S02]  /*3950*/  @!P4 IMAD.IADD R52, R52, 0x1, -R3 ;  /* 0x000000013434c824 */ /* 0x000fe400078e0a03 */
[C---:B------:R-:W-:Y:S01]  /*3960*/  IMAD R54, R3.reuse, R51, R56 ;  /* 0x0000003303367224 */ /* 0x040fe200078e0238 */
[----:B------:R-:W-:Y:S01]  /*3970*/  ISETP.GT.U32.AND P0, PT, R3, R94, PT ;  /* 0x0000005e0300720c */ /* 0x000fe20003f04070 */
[----:B------:R-:W-:Y:S01]  /*3980*/  IMAD.HI.U32 R47, R7, R58, RZ ;  /* 0x0000003a072f7227 */ /* 0x000fe200078e00ff */
[----:B------:R-:W-:-:S02]  /*3990*/  ISETP.GT.U32.AND P5, PT, R3, R52, PT ;  /* 0x000000340300720c */ /* 0x000fc40003fa4070 */
[----:B------:R-:W-:Y:S01]  /*39a0*/  IABS R56, R59 ;  /* 0x0000003b00387213 */ /* 0x000fe20000000000 */
[----:B------:R-:W-:Y:S02]  /*39b0*/  IMAD.MOV R47, RZ, RZ, -R47 ;  /* 0x000000ffff2f7224 */ /* 0x000fe400078e0a2f */
[----:B------:R-:W-:Y:S02]  /*39c0*/  VIADD R65, R53, 0x7c ;  /* 0x0000007c35417836 */ /* 0x000fe40000000000 */
[----:B------:R-:W-:-:S03]  /*39d0*/  IMAD.HI.U32 R45, R7, R56, RZ ;  /* 0x00000038072d7227 */ /* 0x000fc600078e00ff */
[----:B------:R-:W-:Y:S01]  /*39e0*/  IABS R62, R65 ;  /* 0x00000041003e7213 */ /* 0x000fe20000000000 */
[----:B------:R-:W-:Y:S01]  /*39f0*/  @!P3 IMAD.IADD R48, R48, 0x1, -R3 ;  /* 0x000000013030b824 */ /* 0x000fe200078e0a03 */
[C---:B------:R-:W-:Y:S01]  /*3a00*/  ISETP.GT.U32.AND P3, PT, R3.reuse, R54, PT ;  /* 0x000000360300720c */ /* 0x040fe20003f64070 */
[C---:B------:R-:W-:Y:S02]  /*3a10*/  IMAD R58, R3.reuse, R47, R58 ;  /* 0x0000002f033a7224 */ /* 0x040fe400078e023a */
[----:B------:R-:W-:Y:S02]  /*3a20*/  IMAD.MOV R45, RZ, RZ, -R45 ;  /* 0x000000ffff2d7224 */ /* 0x000fe400078e0a2d */
[--C-:B------:R-:W-:Y:S01]  /*3a30*/  @!P0 IMAD.IADD R94, R94, 0x1, -R3.reuse ;  /* 0x000000015e5e8824 */ /* 0x100fe200078e0a03 */
[C---:B------:R-:W-:Y:S01]  /*3a40*/  ISETP.GT.U32.AND P0, PT, R3.reuse, R50, PT ;  /* 0x000000320300720c */ /* 0x040fe20003f04070 */
[----:B------:R-:W-:Y:S01]  /*3a50*/  @!P5 IMAD.IADD R52, R52, 0x1, -R3 ;  /* 0x000000013434d824 */ /* 0x000fe200078e0a03 */
[C---:B------:R-:W-:Y:S01]  /*3a60*/  ISETP.GT.U32.AND P5, PT, R3.reuse, R58, PT ;  /* 0x0000003a0300720c */ /* 0x040fe20003fa4070 */
[----:B------:R-:W-:-:S02]  /*3a70*/  IMAD R56, R3, R45, R56 ;  /* 0x0000002d03387224 */ /* 0x000fc400078e0238 */
[----:B------:R-:W-:-:S04]  /*3a80*/  IMAD.HI.U32 R45, R7, R62, RZ ;  /* 0x0000003e072d7227 */ /* 0x000fc800078e00ff */
[C---:B------:R-:W-:Y:S02]  /*3a90*/  VIADD R63, R53.reuse, 0x8c ;  /* 0x0000008c353f7836 */ /* 0x040fe40000000000 */
[----:B------:R-:W-:Y:S02]  /*3aa0*/  VIADD R67, R53, 0x6c ;  /* 0x0000006c35437836 */ /* 0x000fe40000000000 */
[----:B------:R-:W-:Y:S01]  /*3ab0*/  IMAD.MOV R47, RZ, RZ, -R45 ;  /* 0x000000ffff2f7224 */ /* 0x000fe200078e0a2d */
[----:B------:R-:W-:Y:S01]  /*3ac0*/  IABS R60, R63 ;  /* 0x0000003f003c7213 */ /* 0x000fe20000000000 */
[--C-:B------:R-:W-:Y:S01]  /*3ad0*/  @!P3 IMAD.IADD R54, R54, 0x1, -R3.reuse ;  /* 0x000000013636b824 */ /* 0x100fe200078e0a03 */
[----:B------:R-:W-:Y:S01]  /*3ae0*/  IABS R64, R67 ;  /* 0x0000004300407213 */ /* 0x000fe20000000000 */
[C---:B------:R-:W-:Y:S02]  /*3af0*/  IMAD R62, R3.reuse, R47, R62 ;  /* 0x0000002f033e7224 */ /* 0x040fe400078e023e */
[--C-:B------:R-:W-:Y:S01]  /*3b00*/  @!P0 IMAD.IADD R50, R50, 0x1, -R3.reuse ;  /* 0x0000000132328824 */ /* 0x100fe200078e0a03 */
[C---:B------:R-:W-:Y:S01]  /*3b10*/  ISETP.GT.U32.AND P3, PT, R3.reuse, R54, PT ;  /* 0x000000360300720c */ /* 0x040fe20003f64070 */
[----:B------:R-:W-:Y:S01]  /*3b20*/  @!P5 IMAD.IADD R58, R58, 0x1, -R3 ;  /* 0x000000013a3ad824 */ /* 0x000fe200078e0a03 */
[----:B------:R-:W-:Y:S01]  /*3b30*/  ISETP.GT.U32.AND P5, PT, R3, R62, PT ;  /* 0x0000003e0300720c */ /* 0x000fe20003fa4070 */
[----:B------:R-:W-:Y:S01]  /*3b40*/  IMAD.HI.U32 R51, R7, R60, RZ ;  /* 0x0000003c07337227 */ /* 0x000fe200078e00ff */
[----:B------:R-:W-:-:S02]  /*3b50*/  ISETP.GT.U32.AND P4, PT, R3, R50, PT ;  /* 0x000000320300720c */ /* 0x000fc40003f84070 */
[----:B------:R-:W-:Y:S01]  /*3b60*/  ISETP.GE.AND P0, PT, R55, RZ, PT ;  /* 0x000000ff3700720c */ /* 0x000fe20003f06270 */
[----:B------:R-:W-:-:S04]  /*3b70*/  IMAD.HI.U32 R45, R7, R64, RZ ;  /* 0x00000040072d7227 */ /* 0x000fc800078e00ff */
[----:B------:R-:W-:Y:S02]  /*3b80*/  IMAD.MOV R51, RZ, RZ, -R51 ;  /* 0x000000ffff337224 */ /* 0x000fe400078e0a33 */
[----:B------:R-:W-:Y:S02]  /*3b90*/  VIADD R69, R53, 0x5c ;  /* 0x0000005c35457836 */ /* 0x000fe40000000000 */
[----:B------:R-:W-:Y:S02]  /*3ba0*/  IMAD.MOV R45, RZ, RZ, -R45 ;  /* 0x000000ffff2d7224 */ /* 0x000fe400078e0a2d */
[C---:B------:R-:W-:Y:S01]  /*3bb0*/  IMAD R60, R3.reuse, R51, R60 ;  /* 0x00000033033c7224 */ /* 0x040fe200078e023c */
[----:B------:R-:W-:Y:S01]  /*3bc0*/  IABS R66, R69 ;  /* 0x0000004500427213 */ /* 0x000fe20000000000 */
[C---:B------:R-:W-:Y:S02]  /*3bd0*/  IMAD R64, R3.reuse, R45, R64 ;  /* 0x0000002d03407224 */ /* 0x040fe400078e0240 */
[--C-:B------:R-:W-:Y:S01]  /*3be0*/  @!P3 IMAD.IADD R54, R54, 0x1, -R3.reuse ;  /* 0x000000013636b824 */ /* 0x100fe200078e0a03 */
[C---:B------:R-:W-:Y:S01]  /*3bf0*/  ISETP.GT.U32.AND P3, PT, R3.reuse, R60, PT ;  /* 0x0000003c0300720c */ /* 0x040fe20003f64070 */
[----:B------:R-:W-:Y:S01]  /*3c00*/  @!P5 IMAD.IADD R62, R62, 0x1, -R3 ;  /* 0x000000013e3ed824 */ /* 0x000fe200078e0a03 */
[----:B------:R-:W-:Y:S01]  /*3c10*/  ISETP.GT.U32.AND P5, PT, R3, R64, PT ;  /* 0x000000400300720c */ /* 0x000fe20003fa4070 */
[----:B------:R-:W-:-:S04]  /*3c20*/  IMAD.HI.U32 R47, R7, R66, RZ ;  /* 0x00000042072f7227 */ /* 0x000fc800078e00ff */
[----:B------:R-:W-:Y:S01]  /*3c30*/  @!P4 IMAD.IADD R50, R50, 0x1, -R3 ;  /* 0x000000013232c824 */ /* 0x000fe200078e0a03 */
[----:B------:R-:W-:Y:S01]  /*3c40*/  ISETP.GT.U32.AND P4, PT, R3, R56, PT ;  /* 0x000000380300720c */ /* 0x000fe20003f84070 */
[----:B------:R-:W-:Y:S02]  /*3c50*/  IMAD.MOV R47, RZ, RZ, -R47 ;  /* 0x000000ffff2f7224 */ /* 0x000fe400078e0a2f */
[----:B------:R-:W-:Y:S02]  /*3c60*/  VIADD R71, R53, 0x4c ;  /* 0x0000004c35477836 */ /* 0x000fe40000000000 */
[C---:B------:R-:W-:Y:S02]  /*3c70*/  IMAD R66, R3.reuse, R47, R66 ;  /* 0x0000002f03427224 */ /* 0x040fe400078e0242 */
[--C-:B------:R-:W-:Y:S01]  /*3c80*/  @!P3 IMAD.IADD R60, R60, 0x1, -R3.reuse ;  /* 0x000000013c3cb824 */ /* 0x100fe200078e0a03 */
[----:B------:R-:W-:Y:S01]  /*3c90*/  ISETP.GE.AND P3, PT, R70, RZ, PT ;  /* 0x000000ff4600720c */ /* 0x000fe20003f66270 */
[--C-:B------:R-:W-:Y:S01]  /*3ca0*/  @!P5 IMAD.IADD R64, R64, 0x1, -R3.reuse ;  /* 0x000000014040d824 */ /* 0x100fe200078e0a03 */
[----:B------:R-:W-:Y:S01]  /*3cb0*/  ISETP.GT.U32.AND P5, PT, R3, R66, PT ;  /* 0x000000420300720c */ /* 0x000fe20003fa4070 */
[----:B------:R-:W-:Y:S01]  /*3cc0*/  VIADD R73, R53, 0x2c ;  /* 0x0000002c35497836 */ /* 0x000fe20000000000 */
[----:B------:R-:W-:Y:S01]  /*3cd0*/  IABS R68, R71 ;  /* 0x0000004700447213 */ /* 0x000fe20000000000 */
[----:B------:R-:W-:Y:S01]  /*3ce0*/  @!P4 IMAD.IADD R56, R56, 0x1, -R3 ;  /* 0x000000013838c824 */ /* 0x000fe200078e0a03 */
[----:B------:R-:W-:Y:S01]  /*3cf0*/  ISETP.GE.AND P4, PT, R57, RZ, PT ;  /* 0x000000ff3900720c */ /* 0x000fe20003f86270 */
[C---:B------:R-:W-:Y:S01]  /*3d00*/  VIADD R57, R53.reuse, 0x3c ;  /* 0x0000003c35397836 */ /* 0x040fe20000000000 */
[----:B------:R-:W-:Y:S01]  /*3d10*/  IABS R74, R73 ;  /* 0x00000049004a7213 */ /* 0x000fe20000000000 */
[----:B------:R-:W-:-:S02]  /*3d20*/  VIADD R75, R53, 0x1c ;  /* 0x0000001c354b7836 */ /* 0x000fc40000000000 */
[----:B------:R-:W-:Y:S01]  /*3d30*/  IMAD.HI.U32 R51, R7, R68, RZ ;  /* 0x0000004407337227 */ /* 0x000fe200078e00ff */
[----:B------:R-:W-:Y:S02]  /*3d40*/  IABS R70, R57 ;  /* 0x0000003900467213 */ /* 0x000fe40000000000 */
[----:B------:R-:W-:Y:S01]  /*3d50*/  IABS R82, R75 ;  /* 0x0000004b00527213 */ /* 0x000fe20000000000 */
[----:B------:R-:W-:Y:S02]  /*3d60*/  IMAD.MOV R51, RZ, RZ, -R51 ;  /* 0x000000ffff337224 */ /* 0x000fe400078e0a33 */
[----:B------:R-:W-:Y:S01]  /*3d70*/  @!P5 IMAD.IADD R66, R66, 0x1, -R3 ;  /* 0x000000014242d824 */ /* 0x000fe200078e0a03 */
[C---:B------:R-:W-:Y:S01]  /*3d80*/  ISETP.GT.U32.AND P5, PT, R3.reuse, R58, PT ;  /* 0x0000003a0300720c */ /* 0x040fe20003fa4070 */
[----:B------:R-:W-:Y:S01]  /*3d90*/  @!P3 IMAD.MOV R94, RZ, RZ, -R94 ;  /* 0x000000ffff5eb224 */ /* 0x000fe200078e0a5e */
[----:B------:R-:W-:Y:S01]  /*3da0*/  ISETP.GT.U32.AND P3, PT, R3, R56, PT ;  /* 0x000000380300720c */ /* 0x000fe20003f64070 */
[----:B------:R-:W-:-:S02]  /*3db0*/  VIADD R53, R53, 0xc ;  /* 0x0000000c35357836 */ /* 0x000fc40000000000 */
[----:B------:R-:W-:-:S03]  /*3dc0*/  IMAD.HI.U32 R45, R7, R70, RZ ;  /* 0x00000046072d7227 */ /* 0x000fc600078e00ff */
[----:B------:R-:W-:Y:S01]  /*3dd0*/  IABS R90, R53 ;  /* 0x00000035005a7213 */ /* 0x000fe20000000000 */
[----:B------:R-:W-:-:S04]  /*3de0*/  IMAD.HI.U32 R47, R7, R74, RZ ;  /* 0x0000004a072f7227 */ /* 0x000fc800078e00ff */
[----:B------:R-:W-:Y:S01]  /*3df0*/  @!P1 IMAD.MOV R48, RZ, RZ, -R48 ;  /* 0x000000ffff309224 */ /* 0x000fe200078e0a30 */
[C---:B------:R-:W-:Y:S01]  /*3e00*/  ISETP.GT.U32.AND P1, PT, R3.reuse, R60, PT ;  /* 0x0000003c0300720c */ /* 0x040fe20003f24070 */
[----:B------:R-:W-:Y:S02]  /*3e10*/  IMAD R68, R3, R51, R68 ;  /* 0x0000003303447224 */ /* 0x000fe400078e0244 */
[----:B------:R-:W-:-:S04]  /*3e20*/  IMAD.HI.U32 R51, R7, R82, RZ ;  /* 0x0000005207337227 */ /* 0x000fc800078e00ff */
[----:B------:R-:W-:Y:S02]  /*3e30*/  IMAD.MOV R45, RZ, RZ, -R45 ;  /* 0x000000ffff2d7224 */ /* 0x000fe400078e0a2d */
[----:B------:R-:W-:Y:S02]  /*3e40*/  IMAD.MOV R47, RZ, RZ, -R47 ;  /* 0x000000ffff2f7224 */ /* 0x000fe400078e0a2f */
[----:B------:R-:W-:Y:S02]  /*3e50*/  IMAD.MOV R51, RZ, RZ, -R51 ;  /* 0x000000ffff337224 */ /* 0x000fe400078e0a33 */
[C---:B------:R-:W-:Y:S02]  /*3e60*/  IMAD R70, R3.reuse, R45, R70 ;  /* 0x0000002d03467224 */ /* 0x040fe400078e0246 */
[C---:B------:R-:W-:Y:S02]  /*3e70*/  IMAD R74, R3.reuse, R47, R74 ;  /* 0x0000002f034a7224 */ /* 0x040fe400078e024a */
[----:B------:R-:W-:Y:S01]  /*3e80*/  @!P2 IMAD.MOV R50, RZ, RZ, -R50 ;  /* 0x000000ffff32a224 */ /* 0x000fe200078e0a32 */
[C---:B------:R-:W-:Y:S01]  /*3e90*/  ISETP.GT.U32.AND P2, PT, R3.reuse, R62, PT ;  /* 0x0000003e0300720c */ /* 0x040fe20003f44070 */
[----:B------:R-:W-:Y:S01]  /*3ea0*/  @!P0 IMAD.MOV R52, RZ, RZ, -R52 ;  /* 0x000000ffff348224 */ /* 0x000fe200078e0a34 */
[----:B------:R-:W-:Y:S01]  /*3eb0*/  ISETP.GT.U32.AND P0, PT, R3, R64, PT ;  /* 0x000000400300720c */ /* 0x000fe20003f04070 */
[----:B------:R-:W-:-:S04]  /*3ec0*/  IMAD.HI.U32 R55, R7, R90, RZ ;  /* 0x0000005a07377227 */ /* 0x000fc800078e00ff */
[C---:B------:R-:W-:Y:S02]  /*3ed0*/  IMAD R82, R3.reuse, R51, R82 ;  /* 0x0000003303527224 */ /* 0x040fe400078e0252 */
[----:B------:R-:W-:Y:S01]  /*3ee0*/  @!P6 IMAD.MOV R46, RZ, RZ, -R46 ;  /* 0x000000ffff2ee224 */ /* 0x000fe200078e0a2e */
[C---:B------:R-:W-:Y:S01]  /*3ef0*/  ISETP.GT.U32.AND P6, PT, R3.reuse, R66, PT ;  /* 0x000000420300720c */ /* 0x040fe20003fc4070 */
[----:B------:R-:W-:Y:S01]  /*3f00*/  @!P4 IMAD.MOV R54, RZ, RZ, -R54 ;  /* 0x000000ffff36c224 */ /* 0x000fe200078e0a36 */
[C---:B------:R-:W-:Y:S01]  /*3f10*/  ISETP.GT.U32.AND P4, PT, R3.reuse, R68, PT ;  /* 0x000000440300720c */ /* 0x040fe20003f84070 */
[--C-:B------:R-:W-:Y:S01]  /*3f20*/  @!P3 IMAD.IADD R56, R56, 0x1, -R3.reuse ;  /* 0x000000013838b824 */ /* 0x100fe200078e0a03 */
[C---:B------:R-:W-:Y:S01]  /*3f30*/  ISETP.GT.U32.AND P3, PT, R3.reuse, R70, PT ;  /* 0x000000460300720c */ /* 0x040fe20003f64070 */
[----:B------:R-:W-:Y:S01]  /*3f40*/  @!P5 IMAD.IADD R58, R58, 0x1, -R3 ;  /* 0x000000013a3ad824 */ /* 0x000fe200078e0a03 */
[----:B------:R-:W-:Y:S01]  /*3f50*/  ISETP.GT.U32.AND P5, PT, R3, R74, PT ;  /* 0x0000004a0300720c */ /* 0x000fe20003fa4070 */
[----:B------:R-:W-:-:S04]  /*3f60*/  IMAD.HI.U32 R7, R7, R96, RZ ;  /* 0x0000006007077227 */ /* 0x000fc800078e00ff */
[----:B------:R-:W-:Y:S02]  /*3f70*/  IMAD.MOV R55, RZ, RZ, -R55 ;  /* 0x000000ffff377224 */ /* 0x000fe400078e0a37 */
[----:B------:R-:W-:Y:S01]  /*3f80*/  @!P1 IMAD.IADD R60, R60, 0x1, -R3 ;  /* 0x000000013c3c9824 */ /* 0x000fe200078e0a03 */
[C---:B------:R-:W-:Y:S01]  /*3f90*/  ISETP.GT.U32.AND P1, PT, R3.reuse, R82, PT ;  /* 0x000000520300720c */ /* 0x040fe20003f24070 */
[----:B------:R-:W-:Y:S02]  /*3fa0*/  IMAD.MOV R7, RZ, RZ, -R7 ;  /* 0x000000ffff077224 */ /* 0x000fe400078e0a07 */
[C---:B------:R-:W-:Y:S02]  /*3fb0*/  IMAD R90, R3.reuse, R55, R90 ;  /* 0x00000037035a7224 */ /* 0x040fe400078e025a */
[C---:B------:R-:W-:Y:S01]  /*3fc0*/  IMAD R96, R3.reuse, R7, R96 ;  /* 0x0000000703607224 */ /* 0x040fe200078e0260 */
[----:B------:R-:W-:Y:S01]  /*3fd0*/  SHF.R.U32.HI R7, RZ, 0x5, R152 ;  /* 0x00000005ff077819 */ /* 0x000fe20000011698 */
[--C-:B------:R-:W-:Y:S01]  /*3fe0*/  @!P2 IMAD.IADD R62, R62, 0x1, -R3.reuse ;  /* 0x000000013e3ea824 */ /* 0x100fe200078e0a03 */
[----:B------:R-:W-:Y:S01]  /*3ff0*/  ISETP.GT.U32.AND P2, PT, R3, R90, PT ;  /* 0x0000005a0300720c */ /* 0x000fe20003f44070 */
[--C-:B------:R-:W-:Y:S01]  /*4000*/  @!P0 IMAD.IADD R64, R64, 0x1, -R3.reuse ;  /* 0x0000000140408824 */ /* 0x100fe200078e0a03 */
[----:B------:R-:W-:Y:S01]  /*4010*/  ISETP.GE.AND P0, PT, R59, RZ, PT ;  /* 0x000000ff3b00720c */ /* 0x000fe20003f06270 */
[--C-:B------:R-:W-:Y:S01]  /*4020*/  @!P6 IMAD.IADD R66, R66, 0x1, -R3.reuse ;  /* 0x000000014242e824 */ /* 0x100fe200078e0a03 */
[----:B------:R-:W-:Y:S01]  /*4030*/  ISETP.GT.U32.AND P6, PT, R3, R96, PT ;  /* 0x000000600300720c */ /* 0x000fe20003fc4070 */
[--C-:B------:R-:W-:Y:S01]  /*4040*/  @!P4 IMAD.IADD R68, R68, 0x1, -R3.reuse ;  /* 0x000000014444c824 */ /* 0x100fe200078e0a03 */
[----:B------:R-:W-:Y:S01]  /*4050*/  ISETP.GE.AND P4, PT, R61, RZ, PT ;  /* 0x000000ff3d00720c */ /* 0x000fe20003f86270 */
        /* <DEDUP_REMOVED lines=8> */
[----:B------:R-:W-:Y:S01]  /*40e0*/  @!P0 IMAD.MOV R56, RZ, RZ, -R56 ;  /* 0x000000ffff388224 */ /* 0x000fe200078e0a38 */
[C---:B------:R-:W-:Y:S01]  /*40f0*/  ISETP.GT.U32.AND P0, PT, R3.reuse, R68, PT ;  /* 0x000000440300720c */ /* 0x040fe20003f04070 */
[--C-:B------:R-:W-:Y:S01]  /*4100*/  @!P6 IMAD.IADD R96, R96, 0x1, -R3.reuse ;  /* 0x000000016060e824 */ /* 0x100fe200078e0a03 */
[C---:B------:R-:W-:Y:S01]  /*4110*/  ISETP.GT.U32.AND P6, PT, R3.reuse, R90, PT ;  /* 0x0000005a0300720c */ /* 0x040fe20003fc4070 */
[----:B------:R-:W-:Y:S01]  /*4120*/  @!P4 IMAD.MOV R58, RZ, RZ, -R58 ;  /* 0x000000ffff3ac224 */ /* 0x000fe200078e0a3a */
[C---:B------:R-:W-:Y:S01]  /*4130*/  ISETP.GT.U32.AND P4, PT, R3.reuse, R70, PT ;  /* 0x000000460300720c */ /* 0x040fe20003f84070 */
[----:B------:R-:W-:Y:S01]  /*4140*/  @!P3 IMAD.MOV R60, RZ, RZ, -R60 ;  /* 0x000000ffff3cb224 */ /* 0x000fe200078e0a3c */
[C---:B------:R-:W-:Y:S01]  /*4150*/  ISETP.GT.U32.AND P3, PT, R3.reuse, R74, PT ;  /* 0x0000004a0300720c */ /* 0x040fe20003f64070 */
[----:B------:R-:W-:Y:S01]  /*4160*/  @!P5 IMAD.MOV R62, RZ, RZ, -R62 ;  /* 0x000000ffff3ed224 */ /* 0x000fe200078e0a3e */
[C---:B------:R-:W-:Y:S01]  /*4170*/  ISETP.GT.U32.AND P5, PT, R3.reuse, R82, PT ;  /* 0x000000520300720c */ /* 0x040fe20003fa4070 */
[----:B------:R-:W-:Y:S01]  /*4180*/  @!P1 IMAD.MOV R64, RZ, RZ, -R64 ;  /* 0x000000ffff409224 */ /* 0x000fe200078e0a40 */
[----:B------:R-:W-:Y:S01]  /*4190*/  ISETP.GT.U32.AND P1, PT, R3, R96, PT ;  /* 0x000000600300720c */ /* 0x000fe20003f24070 */
[----:B------:R-:W-:Y:S01]  /*41a0*/  @!P2 IMAD.MOV R66, RZ, RZ, -R66 ;  /* 0x000000ffff42a224 */ /* 0x000fe200078e0a42 */
        /* <DEDUP_REMOVED lines=11> */
[----:B------:R-:W-:Y:S01]  /*4260*/  @!P1 IMAD.IADD R96, R96, 0x1, -R3 ;  /* 0x0000000160609824 */ /* 0x000fe200078e0a03 */
[----:B------:R-:W-:Y:S01]  /*4270*/  R2UR UR16, R7 ;  /* 0x00000000071072ca */ /* 0x000fe200000e0000 */
[----:B------:R-:W-:Y:S01]  /*4280*/  @!P2 IMAD.MOV R68, RZ, RZ, -R68 ;  /* 0x000000ffff44a224 */ /* 0x000fe200078e0a44 */
[----:B------:R-:W-:Y:S01]  /*4290*/  ISETP.NE.AND P1, PT, R49, RZ, PT ;  /* 0x000000ff3100720c */ /* 0x000fe20003f25270 */
[----:B------:R-:W-:Y:S01]  /*42a0*/  @!P0 IMAD.MOV R70, RZ, RZ, -R70 ;  /* 0x000000ffff468224 */ /* 0x000fe200078e0a46 */
[----:B------:R-:W-:Y:S01]  /*42b0*/  LOP3.LUT R7, RZ, R49, RZ, 0x33, !PT ;  /* 0x00000031ff077212 */ /* 0x000fe200078e33ff */
[----:B------:R-:W-:Y:S01]  /*42c0*/  @!P6 IMAD.MOV R96, RZ, RZ, -R96 ;  /* 0x000000ffff60e224 */ /* 0x000fe200078e0a60 */
[----:B------:R-:W-:Y:S01]  /*42d0*/  IADD3 R3, P0, R2, UR6, RZ ;  /* 0x0000000602037c10 */ /* 0x000fe2000ff1e0ff */
[----:B------:R-:W-:Y:S01]  /*42e0*/  @!P4 IMAD.MOV R74, RZ, RZ, -R74 ;  /* 0x000000ffff4ac224 */ /* 0x000fe200078e0a4a */
[C---:B------:R-:W-:Y:S01]  /*42f0*/  SEL R10, R7.reuse, R10, !P1 ;  /* 0x0000000a070a7207 */ /* 0x040fe20004800000 */
[----:B------:R-:W-:Y:S01]  /*4300*/  @!P3 IMAD.MOV R82, RZ, RZ, -R82 ;  /* 0x000000ffff52b224 */ /* 0x000fe200078e0a52 */
[C---:B------:R-:W-:Y:S01]  /*4310*/  SEL R46, R7.reuse, R46, !P1 ;  /* 0x0000002e072e7207 */ /* 0x040fe20004800000 */
[----:B------:R-:W-:Y:S01]  /*4320*/  @!P5 IMAD.MOV R90, RZ, RZ, -R90 ;  /* 0x000000ffff5ad224 */ /* 0x000fe200078e0a5a */
[C---:B------:R-:W-:Y:S01]  /*4330*/  SEL R48, R7.reuse, R48, !P1 ;  /* 0x0000003007307207 */ /* 0x040fe20004800000 */
[----:B------:R-:W-:Y:S01]  /*4340*/  IMAD R232, R10, UR4, RZ ;  /* 0x000000040ae87c24 */ /* 0x000fe2000f8e02ff */
[C---:B------:R-:W-:Y:S01]  /*4350*/  SEL R9, R7.reuse, R9, !P1 ;  /* 0x0000000907097207 */ /* 0x040fe20004800000 */
[----:B------:R-:W-:Y:S01]  /*4360*/  IMAD R46, R46, UR4, RZ ;  /* 0x000000042e2e7c24 */ /* 0x000fe2000f8e02ff */
[C---:B------:R-:W-:Y:S01]  /*4370*/  SEL R8, R7.reuse, R8, !P1 ;  /* 0x0000000807087207 */ /* 0x040fe20004800000 */
[----:B------:R-:W-:Y:S01]  /*4380*/  IMAD R48, R48, UR4, RZ ;  /* 0x0000000430307c24 */ /* 0x000fe2000f8e02ff */
[----:B------:R-:W-:Y:S01]  /*4390*/  SEL R11, R7, R11, !P1 ;  /* 0x0000000b070b7207 */ /* 0x000fe20004800000 */
[----:B------:R-:W-:Y:S01]  /*43a0*/  IMAD R226, R9, UR4, RZ ;  /* 0x0000000409e27c24 */ /* 0x000fe2000f8e02ff */
[C---:B------:R-:W-:Y:S01]  /*43b0*/  SEL R12, R7.reuse, R12, !P1 ;  /* 0x0000000c070c7207 */ /* 0x040fe20004800000 */
[----:B------:R-:W-:Y:S01]  /*43c0*/  IMAD R228, R8, UR4, RZ ;  /* 0x0000000408e47c24 */ /* 0x000fe2000f8e02ff */
[----:B------:R-:W-:Y:S01]  /*43d0*/  SEL R14, R7, R14, !P1 ;  /* 0x0000000e070e7207 */ /* 0x000fe20004800000 */
[----:B------:R-:W-:Y:S01]  /*43e0*/  IMAD R234, R11, UR4, RZ ;  /* 0x000000040bea7c24 */ /* 0x000fe2000f8e02ff */
[C---:B------:R-:W-:Y:S01]  /*43f0*/  SEL R15, R7.reuse, R15, !P1 ;  /* 0x0000000f070f7207 */ /* 0x040fe20004800000 */
[----:B------:R-:W-:Y:S01]  /*4400*/  IMAD R236, R12, UR4, RZ ;  /* 0x000000040cec7c24 */ /* 0x000fe2000f8e02ff */
[C---:B------:R-:W-:Y:S01]  /*4410*/  SEL R50, R7.reuse, R50, !P1 ;  /* 0x0000003207327207 */ /* 0x040fe20004800000 */
[----:B------:R-:W-:Y:S01]  /*4420*/  IMAD R14, R14, UR4, RZ ;  /* 0x000000040e0e7c24 */ /* 0x000fe2000f8e02ff */
[----:B------:R-:W-:Y:S01]  /*4430*/  LEA.HI.X.SX32 R2, R2, UR7, 0x1, P0 ;  /* 0x0000000702027c11 */ /* 0x000fe200080f0eff */
[----:B------:R-:W-:Y:S01]  /*4440*/  ULDC.64 UR6, c[0x0][0x218] ;  /* 0x0000860000067ab9 */ /* 0x000fe20000000a00 */
[----:B------:R-:W-:Y:S01]  /*4450*/  SEL R13, R7, R13, !P1 ;  /* 0x0000000d070d7207 */ /* 0x000fe20004800000 */
[----:B------:R-:W-:Y:S01]  /*4460*/  IMAD R15, R15, UR4, RZ ;  /* 0x000000040f0f7c24 */ /* 0x000fe2000f8e02ff */
[C---:B------:R-:W-:Y:S01]  /*4470*/  SEL R16, R7.reuse, R16, !P1 ;  /* 0x0000001007107207 */ /* 0x040fe20004800000 */
[----:B------:R-:W-:Y:S01]  /*4480*/  IMAD R50, R50, UR4, RZ ;  /* 0x0000000432327c24 */ /* 0x000fe2000f8e02ff */
[----:B------:R-:W-:Y:S01]  /*4490*/  SEL R52, R7, R52, !P1 ;  /* 0x0000003407347207 */ /* 0x000fe20004800000 */
[----:B------:R-:W-:Y:S01]  /*44a0*/  IMAD R13, R13, UR4, RZ ;  /* 0x000000040d0d7c24 */ /* 0x000fe2000f8e02ff */
[----:B------:R-:W-:Y:S01]  /*44b0*/  SEL R54, R7, R54, !P1 ;  /* 0x0000003607367207 */ /* 0x000fe20004800000 */
[----:B------:R-:W-:Y:S01]  /*44c0*/  IMAD R16, R16, UR4, RZ ;  /* 0x0000000410107c24 */ /* 0x000fe2000f8e02ff */
[----:B------:R-:W-:Y:S01]  /*44d0*/  SHF.R.S32.HI R221, RZ, 0x1f, R46 ;  /* 0x0000001fffdd7819 */ /* 0x000fe2000001142e */
[----:B------:R-:W-:Y:S01]  /*44e0*/  IMAD R52, R52, UR4, RZ ;  /* 0x0000000434347c24 */ /* 0x000fe2000f8e02ff */
[----:B------:R-:W-:Y:S01]  /*44f0*/  IADD3 R222, P2, R46, UR6, RZ ;  /* 0x000000062ede7c10 */ /* 0x000fe2000ff5e0ff */
[----:B------:R-:W-:Y:S01]  /*4500*/  IMAD R54, R54, UR4, RZ ;  /* 0x0000000436367c24 */ /* 0x000fe2000f8e02ff */
[----:B------:R-:W-:-:S02]  /*4510*/  SHF.R.S32.HI R229, RZ, 0x1f, R48 ;  /* 0x0000001fffe57819 */ /* 0x000fc40000011430 */
[----:B------:R-:W-:Y:S02]  /*4520*/  CS2R R46, SRZ ;  /* 0x00000000002e7805 */ /* 0x000fe4000001ff00 */
[----:B------:R-:W-:Y:S02]  /*4530*/  IADD3 R230, P5, R48, UR6, RZ ;  /* 0x0000000630e67c10 */ /* 0x000fe4000ffbe0ff */
[----:B------:R-:W-:Y:S02]  /*4540*/  CS2R R48, SRZ ;  /* 0x0000000000307805 */ /* 0x000fe4000001ff00 */
[----:B------:R-:W-:Y:S02]  /*4550*/  SHF.R.S32.HI R231, RZ, 0x1f, R232 ;  /* 0x0000001fffe77819 */ /* 0x000fe400000114e8 */
[C---:B------:R-:W-:Y:S02]  /*4560*/  SEL R6, R7.reuse, R6, !P1 ;  /* 0x0000000607067207 */ /* 0x040fe40004800000 */
[----:B------:R-:W-:-:S02]  /*4570*/  SEL R17, R7, R17, !P1 ;  /* 0x0000001107117207 */ /* 0x000fc40004800000 */
        /* <DEDUP_REMOVED lines=70> */
[----:B------:R-:W-:-:S02]  /*49e0*/  SEL R4, R7, R94, !P1 ;  /* 0x0000005e07047207 */ /* 0x000fc40004800000 */
[----:B------:R-:W-:Y:S02]  /*49f0*/  CS2R R78, SRZ ;  /* 0x00000000004e7805 */ /* 0x000fe4000001ff00 */
        /* <DEDUP_REMOVED lines=24> */
[----:B------:R-:W-:Y:S01]  /*4b80*/  SHF.R.S32.HI R225, RZ, 0x1f, R226 ;  /* 0x0000001fffe17819 */ /* 0x000fe200000114e2 */
[----:B------:R-:W-:Y:S01]  /*4b90*/  IMAD R7, R88, UR4, RZ ;  /* 0x0000000458077c24 */ /* 0x000fe2000f8e02ff */
[----:B------:R-:W-:Y:S01]  /*4ba0*/  IADD3 R232, P4, R232, UR6, RZ ;  /* 0x00000006e8e87c10 */ /* 0x000fe2000ff9e0ff */
[----:B------:R-:W-:Y:S01]  /*4bb0*/  IMAD R90, R90, UR4, RZ ;  /* 0x000000045a5a7c24 */ /* 0x000fe2000f8e02ff */
[----:B------:R-:W-:Y:S01]  /*4bc0*/  IADD3 R226, P1, R226, UR6, RZ ;  /* 0x00000006e2e27c10 */ /* 0x000fe2000ff3e0ff */
[----:B------:R-:W-:Y:S01]  /*4bd0*/  IMAD R11, R96, UR4, RZ ;  /* 0x00000004600b7c24 */ /* 0x000fe2000f8e02ff */
[----:B------:R-:W-:Y:S01]  /*4be0*/  SHF.R.S32.HI R227, RZ, 0x1f, R228 ;  /* 0x0000001fffe37819 */ /* 0x000fe200000114e4 */
[----:B------:R-:W-:Y:S01]  /*4bf0*/  UIADD3 UR4, UR12, 0x4000, URZ ;  /* 0x000040000c047890 */ /* 0x000fe2000fffe03f */
[----:B------:R-:W-:-:S02]  /*4c00*/  IADD3 R228, P0, R228, UR6, RZ ;  /* 0x00000006e4e47c10 */ /* 0x000fc4000ff1e0ff */
[----:B------:R-:W-:Y:S02]  /*4c10*/  CS2R R80, SRZ ;  /* 0x0000000000507805 */ /* 0x000fe4000001ff00 */
[----:B------:R-:W-:Y:S01]  /*4c20*/  SHF.R.S32.HI R233, RZ, 0x1f, R234 ;  /* 0x0000001fffe97819 */ /* 0x000fe200000114ea */
[----:B------:R-:W-:Y:S01]  /*4c30*/  USHF.R.U32.HI UR4, URZ, 0x4, UR4 ;  /* 0x000000043f047899 */ /* 0x000fe20008011604 */
[----:B------:R-:W-:Y:S02]  /*4c40*/  IADD3.X R221, R221, UR7, RZ, P2, !PT ;  /* 0x00000007dddd7c10 */ /* 0x000fe400097fe4ff */
[----:B------:R-:W-:Y:S02]  /*4c50*/  CS2R R84, SRZ ;  /* 0x0000000000547805 */ /* 0x000fe4000001ff00 */
[----:B------:R-:W-:Y:S01]  /*4c60*/  SHF.R.S32.HI R235, RZ, 0x1f, R236 ;  /* 0x0000001fffeb7819 */ /* 0x000fe200000114ec */
[----:B------:R-:W-:Y:S01]  /*4c70*/  USGXT.U32 UR4, UR4, 0xe ;  /* 0x0000000e0404789a */ /* 0x000fe20008000000 */
[----:B------:R-:W-:-:S02]  /*4c80*/  IADD3.X R229, R229, UR7, RZ, P5, !PT ;  /* 0x00000007e5e57c10 */ /* 0x000fc4000affe4ff */
[----:B------:R-:W-:Y:S02]  /*4c90*/  CS2R R86, SRZ ;  /* 0x0000000000567805 */ /* 0x000fe4000001ff00 */
[----:B------:R-:W-:Y:S02]  /*4ca0*/  IADD3 R234, P3, R234, UR6, RZ ;  /* 0x00000006eaea7c10 */ /* 0x000fe4000ff7e0ff */
[----:B------:R-:W-:Y:S02]  /*4cb0*/  CS2R R88, SRZ ;  /* 0x0000000000587805 */ /* 0x000fe4000001ff00 */
[----:B------:R-:W-:Y:S02]  /*4cc0*/  IADD3 R236, P2, R236, UR6, RZ ;  /* 0x00000006ecec7c10 */ /* 0x000fe4000ff5e0ff */
[----:B------:R-:W-:Y:S02]  /*4cd0*/  CS2R R92, SRZ ;  /* 0x00000000005c7805 */ /* 0x000fe4000001ff00 */
[----:B------:R-:W-:-:S02]  /*4ce0*/  SHF.R.S32.HI R241, RZ, 0x1f, R14 ;  /* 0x0000001ffff17819 */ /* 0x000fc4000001140e */
[----:B------:R-:W-:Y:S02]  /*4cf0*/  CS2R R94, SRZ ;  /* 0x00000000005e7805 */ /* 0x000fe4000001ff00 */
[----:B------:R-:W-:Y:S02]  /*4d00*/  IADD3 R242, P5, R14, UR6, RZ ;  /* 0x000000060ef27c10 */ /* 0x000fe4000ffbe0ff */
[----:B------:R-:W-:Y:S02]  /*4d10*/  CS2R R96, SRZ ;  /* 0x0000000000607805 */ /* 0x000fe4000001ff00 */
[----:B------:R-:W-:Y:S01]  /*4d20*/  IADD3.X R231, R231, UR7, RZ, P4, !PT ;  /* 0x00000007e7e77c10 */ /* 0x000fe2000a7fe4ff */
[----:B------:R-:W-:Y:S01]  /*4d30*/  UMOV UR10, UR4 ;  /* 0x00000004000a7c82 */ /* 0x000fe20008000000 */
[----:B------:R-:W-:Y:S02]  /*4d40*/  IADD3.X R225, R225, UR7, RZ, P1, !PT ;  /* 0x00000007e1e17c10 */ /* 0x000fe40008ffe4ff */
[----:B------:R-:W-:-:S02]  /*4d50*/  SHF.R.S32.HI R243, RZ, 0x1f, R15 ;  /* 0x0000001ffff37819 */ /* 0x000fc4000001140f */
[----:B------:R-:W-:Y:S02]  /*4d60*/  IADD3 R244, P4, R15, UR6, RZ ;  /* 0x000000060ff47c10 */ /* 0x000fe4000ff9e0ff */
[----:B------:R-:W-:Y:S02]  /*4d70*/  SHF.R.S32.HI R237, RZ, 0x1f, R50 ;  /* 0x0000001fffed7819 */ /* 0x000fe40000011432 */
[----:B------:R-:W-:Y:S02]  /*4d80*/  IADD3 R238, P1, R50, UR6, RZ ;  /* 0x0000000632ee7c10 */ /* 0x000fe4000ff3e0ff */
[----:B------:R-:W-:Y:S02]  /*4d90*/  CS2R R50, SRZ ;  /* 0x0000000000327805 */ /* 0x000fe4000001ff00 */
[----:B------:R-:W-:Y:S02]  /*4da0*/  IADD3.X R227, R227, UR7, RZ, P0, !PT ;  /* 0x00000007e3e37c10 */ /* 0x000fe400087fe4ff */
[----:B------:R-:W-:-:S02]  /*4db0*/  SHF.R.S32.HI R239, RZ, 0x1f, R13 ;  /* 0x0000001fffef7819 */ /* 0x000fc4000001140d */
[----:B------:R-:W-:Y:S02]  /*4dc0*/  IADD3 R240, P0, R13, UR6, RZ ;  /* 0x000000060df07c10 */ /* 0x000fe4000ff1e0ff */
[----:B------:R-:W-:Y:S02]  /*4dd0*/  IADD3.X R233, R233, UR7, RZ, P3, !PT ;  /* 0x00000007e9e97c10 */ /* 0x000fe40009ffe4ff */
[----:B------:R-:W-:Y:S02]  /*4de0*/  IADD3.X R235, R235, UR7, RZ, P2, !PT ;  /* 0x00000007ebeb7c10 */ /* 0x000fe400097fe4ff */
[----:B------:R-:W-:Y:S02]  /*4df0*/  IADD3.X R241, R241, UR7, RZ, P5, !PT ;  /* 0x00000007f1f17c10 */ /* 0x000fe4000affe4ff */
[----:B------:R-:W-:Y:S02]  /*4e00*/  SHF.R.S32.HI R245, RZ, 0x1f, R52 ;  /* 0x0000001ffff57819 */ /* 0x000fe40000011434 */
[----:B------:R-:W-:-:S02]  /*4e10*/  IADD3 R246, P3, R52, UR6, RZ ;  /* 0x0000000634f67c10 */ /* 0x000fc4000ff7e0ff */
[----:B------:R-:W-:Y:S02]  /*4e20*/  CS2R R52, SRZ ;  /* 0x0000000000347805 */ /* 0x000fe4000001ff00 */
[----:B------:R-:W-:Y:S02]  /*4e30*/  SHF.R.S32.HI R247, RZ, 0x1f, R16 ;  /* 0x0000001ffff77819 */ /* 0x000fe40000011410 */
[----:B------:R-:W-:Y:S02]  /*4e40*/  IADD3 R248, P2, R16, UR6, RZ ;  /* 0x0000000610f87c10 */ /* 0x000fe4000ff5e0ff */
[----:B------:R-:W-:Y:S02]  /*4e50*/  IADD3 R15, P5, R54, UR6, RZ ;  /* 0x00000006360f7c10 */ /* 0x000fe4000ffbe0ff */
[----:B------:R-:W-:Y:S02]  /*4e60*/  IADD3.X R243, R243, UR7, RZ, P4, !PT ;  /* 0x00000007f3f37c10 */ /* 0x000fe4000a7fe4ff */
[----:B------:R-:W-:Y:S01]  /*4e70*/  IADD3.X R237, R237, UR7, RZ, P1, !PT ;  /* 0x00000007eded7c10 */ /* 0x000fe20008ffe4ff */
[----:B------:R-:W-:Y:S01]  /*4e80*/  STL [R1+0x204], R15 ;  /* 0x0002040f01007387 */ /* 0x000fe20000100800 */
[----:B------:R-:W-:-:S02]  /*4e90*/  IADD3 R16, P4, R19, UR6, RZ ;  /* 0x0000000613107c10 */ /* 0x000fc4000ff9e0ff */
[----:B------:R-:W-:Y:S02]  /*4ea0*/  SHF.R.S32.HI R249, RZ, 0x1f, R17 ;  /* 0x0000001ffff97819 */ /* 0x000fe40000011411 */
[----:B------:R-:W-:Y:S01]  /*4eb0*/  IADD3 R250, P1, R17, UR6, RZ ;  /* 0x0000000611fa7c10 */ /* 0x000fe2000ff3e0ff */
[----:B------:R0:W-:Y:S01]  /*4ec0*/  STL [R1+0x20c], R16 ;  /* 0x00020c1001007387 */ /* 0x0001e20000100800 */
[----:B------:R-:W-:Y:S02]  /*4ed0*/  IADD3.X R239, R239, UR7, RZ, P0, !PT ;  /* 0x00000007efef7c10 */ /* 0x000fe400087fe4ff */
[----:B------:R-:W-:Y:S02]  /*4ee0*/  SHF.R.S32.HI R251, RZ, 0x1f, R18 ;  /* 0x0000001ffffb7819 */ /* 0x000fe40000011412 */
[----:B------:R-:W-:Y:S02]  /*4ef0*/  IADD3 R252, P0, R18, UR6, RZ ;  /* 0x0000000612fc7c10 */ /* 0x000fe4000ff1e0ff */
[----:B------:R-:W-:-:S02]  /*4f00*/  IADD3.X R245, R245, UR7, RZ, P3, !PT ;  /* 0x00000007f5f57c10 */ /* 0x000fc40009ffe4ff */
[----:B------:R-:W-:Y:S02]  /*4f10*/  SHF.R.S32.HI R13, RZ, 0x1f, R54 ;  /* 0x0000001fff0d7819 */ /* 0x000fe40000011436 */
[----:B------:R-:W-:Y:S02]  /*4f20*/  CS2R R54, SRZ ;  /* 0x0000000000367805 */ /* 0x000fe4000001ff00 */
[----:B------:R-:W-:Y:S02]  /*4f30*/  IADD3 R17, P3, R20, UR6, RZ ;  /* 0x0000000614117c10 */ /* 0x000fe4000ff7e0ff */
[----:B------:R-:W-:Y:S02]  /*4f40*/  IADD3.X R247, R247, UR7, RZ, P2, !PT ;  /* 0x00000007f7f77c10 */ /* 0x000fe400097fe4ff */
[----:B------:R-:W-:Y:S01]  /*4f50*/  SHF.R.S32.HI R14, RZ, 0x1f, R19 ;  /* 0x0000001fff0e7819 */ /* 0x000fe20000011413 */
[----:B------:R1:W-:Y:S01]  /*4f60*/  STL [R1+0x214], R17 ;  /* 0x0002141101007387 */ /* 0x0003e20000100800 */
[----:B------:R-:W-:-:S02]  /*4f70*/  IADD3 R18, P2, R21, UR6, RZ ;  /* 0x0000000615127c10 */ /* 0x000fc4000ff5e0ff */
[----:B------:R-:W-:Y:S02]  /*4f80*/  IADD3.X R249, R249, UR7, RZ, P1, !PT ;  /* 0x00000007f9f97c10 */ /* 0x000fe40008ffe4ff */
[----:B0-----:R-:W-:Y:S01]  /*4f90*/  SHF.R.S32.HI R16, RZ, 0x1f, R21 ;  /* 0x0000001fff107819 */ /* 0x001fe20000011415 */
[----:B------:R0:W-:Y:S01]  /*4fa0*/  STL [R1+0x21c], R18 ;  /* 0x00021c1201007387 */ /* 0x0001e20000100800 */
[----:B------:R-:W-:Y:S02]  /*4fb0*/  IADD3 R19, P1, R56, UR6, RZ ;  /* 0x0000000638137c10 */ /* 0x000fe4000ff3e0ff */
[----:B------:R-:W-:Y:S02]  /*4fc0*/  IADD3.X R251, R251, UR7, RZ, P0, !PT ;  /* 0x00000007fbfb7c10 */ /* 0x000fe400087fe4ff */
[----:B------:R-:W-:Y:S01]  /*4fd0*/  SHF.R.S32.HI R15, RZ, 0x1f, R20 ;  /* 0x0000001fff0f7819 */ /* 0x000fe20000011414 */
[----:B------:R2:W-:Y:S01]  /*4fe0*/  STL [R1+0x224], R19 ;  /* 0x0002241301007387 */ /* 0x0005e20000100800 */
[----:B------:R-:W-:-:S02]  /*4ff0*/  IADD3 R21, P0, R22, UR6, RZ ;  /* 0x0000000616157c10 */ /* 0x000fc4000ff1e0ff */
[----:B------:R-:W-:Y:S02]  /*5000*/  IADD3.X R20, R13, UR7, RZ, P5, !PT ;  /* 0x000000070d147c10 */ /* 0x000fe4000affe4ff */
[----:B-1----:R-:W-:Y:S01]  /*5010*/  SHF.R.S32.HI R17, RZ, 0x1f, R56 ;  /* 0x0000001fff117819 */ /* 0x002fe20000011438 */
[----:B------:R1:W-:Y:S01]  /*5020*/  STL [R1+0x22c], R21 ;  /* 0x00022c1501007387 */ /* 0x0003e20000100800 */
[----:B0-----:R-:W-:Y:S02]  /*5030*/  SHF.R.S32.HI R18, RZ, 0x1f, R22 ;  /* 0x0000001fff127819 */ /* 0x001fe40000011416 */
[----:B------:R-:W-:Y:S02]  /*5040*/  CS2R R56, SRZ ;  /* 0x0000000000387805 */ /* 0x000fe4000001ff00 */
[----:B------:R-:W-:Y:S01]  /*5050*/  SHF.R.S32.HI R13, RZ, 0x1f, R24 ;  /* 0x0000001fff0d7819 */ /* 0x000fe20000011418 */
[----:B------:R0:W-:Y:S01]  /*5060*/  STL [R1+0x200], R20 ;  /* 0x0002001401007387 */ /* 0x0001e20000100800 */
[----:B--2---:R-:W-:-:S02]  /*5070*/  SHF.R.S32.HI R19, RZ, 0x1f, R23 ;  /* 0x0000001fff137819 */ /* 0x004fc40000011417 */
[----:B------:R-:W-:Y:S02]  /*5080*/  SHF.R.S32.HI R223, RZ, 0x1f, R224 ;  /* 0x0000001fffdf7819 */ /* 0x000fe400000114e0 */
[----:B------:R-:W-:Y:S02]  /*5090*/  IADD3 R224, P6, R224, UR6, RZ ;  /* 0x00000006e0e07c10 */ /* 0x000fe4000ffde0ff */
[----:B-1----:R-:W-:Y:S02]  /*50a0*/  IADD3 R21, P5, R23, UR6, RZ ;  /* 0x0000000617157c10 */ /* 0x002fe4000ffbe0ff */
[----:B------:R-:W-:Y:S02]  /*50b0*/  IADD3.X R223, R223, UR7, RZ, P6, !PT ;  /* 0x00000007dfdf7c10 */ /* 0x000fe4000b7fe4ff */
[----:B0-----:R-:W-:Y:S01]  /*50c0*/  IADD3.X R20, R14, UR7, RZ, P4, !PT ;  /* 0x000000070e147c10 */ /* 0x001fe2000a7fe4ff */
[----:B------:R0:W-:Y:S01]  /*50d0*/  STL [R1+0x234], R21 ;  /* 0x0002341501007387 */ /* 0x0001e20000100800 */
[----:B------:R-:W-:-:S03]  /*50e0*/  SHF.R.S32.HI R14, RZ, 0x1f, R58 ;  /* 0x0000001fff0e7819 */ /* 0x000fc6000001143a */
[----:B------:R1:W-:Y:S01]  /*50f0*/  STL [R1+0x208], R20 ;  /* 0x0002081401007387 */ /* 0x0003e20000100800 */
[----:B0-----:R-:W-:Y:S02]  /*5100*/  IADD3 R21, P4, R24, UR6, RZ ;  /* 0x0000000618157c10 */ /* 0x001fe4000ff9e0ff */
[----:B-1----:R-:W-:-:S03]  /*5110*/  IADD3.X R20, R15, UR7, RZ, P3, !PT ;  /* 0x000000070f147c10 */ /* 0x002fc60009ffe4ff */
[----:B------:R0:W-:Y:S01]  /*5120*/  STL [R1+0x23c], R21 ;  /* 0x00023c1501007387 */ /* 0x0001e20000100800 */
[----:B------:R-:W-:-:S03]  /*5130*/  SHF.R.S32.HI R15, RZ, 0x1f, R25 ;  /* 0x0000001fff0f7819 */ /* 0x000fc60000011419 */
[----:B------:R1:W-:Y:S01]  /*5140*/  STL [R1+0x210], R20 ;  /* 0x0002101401007387 */ /* 0x0003e20000100800 */
[----:B0-----:R-:W-:Y:S02]  /*5150*/  IADD3 R21, P3, R58, UR6, RZ ;  /* 0x000000063a157c10 */ /* 0x001fe4000ff7e0ff */
[----:B------:R-:W-:Y:S02]  /*5160*/  CS2R R58, SRZ ;  /* 0x00000000003a7805 */ /* 0x000fe4000001ff00 */
[----:B-1----:R-:W-:Y:S01]  /*5170*/  IADD3.X R20, R16, UR7, RZ, P2, !PT ;  /* 0x0000000710147c10 */ /* 0x002fe200097fe4ff */
        /* <DEDUP_REMOVED lines=142> */
[----:B------:R-:W-:Y:S02]  /*5a60*/  IADD3.X R18, R18, UR7, RZ, P2, !PT ;  /* 0x0000000712127c10 */ /* 0x000fe400097fe4ff */
[----:B------:R-:W-:Y:S01]  /*5a70*/  SHF.R.S32.HI R13, RZ, 0x1f, R72 ;  /* 0x0000001fff0d7819 */ /* 0x000fe20000011448 */
[----:B------:R1:W-:Y:S01]  /*5a80*/  STL [R1+0x2e0], R20 ;  /* 0x0002e01401007387 */ /* 0x0003e20000100800 */
[----:B0-----:R-:W-:-:S02]  /*5a90*/  IADD3 R21, P1, R44, UR6, RZ ;  /* 0x000000062c157c10 */ /* 0x001fc4000ff3e0ff */
        /* <DEDUP_REMOVED lines=21> */
[----:B------:R-:W-:Y:S01]  /*5bf0*/  STL [R1+0x32c], R21 ;  /* 0x00032c1501007387 */ /* 0x000fe20000100800 */
[----:B------:R-:W-:Y:S02]  /*5c00*/  IADD3 R17, P3, R12, UR6, RZ ;  /* 0x000000060c117c10 */ /* 0x000fe4000ff7e0ff */
[----:B------:R-:W-:Y:S01]  /*5c10*/  SHF.R.S32.HI R12, RZ, 0x1f, R10 ;  /* 0x0000001fff0c7819 */ /* 0x000fe2000001140a */
[----:B------:R-:W-:Y:S04]  /*5c20*/  STL [R1+0x300], R20 ;  /* 0x0003001401007387 */ /* 0x000fe80000100800 */
[----:B------:R0:W-:Y:S04]  /*5c30*/  STL [R1+0x334], R17 ;  /* 0x0003341101007387 */ /* 0x0001e80000100800 */
[----:B------:R1:W-:Y:S01]  /*5c40*/  STL [R1+0x308], R18 ;  /* 0x0003081201007387 */ /* 0x0003e20000100800 */
[----:B0-----:R-:W-:-:S02]  /*5c50*/  IADD3 R17, P2, R10, UR6, RZ ;  /* 0x000000060a117c10 */ /* 0x001fc4000ff5e0ff */
[----:B------:R-:W-:Y:S02]  /*5c60*/  SHF.R.S32.HI R10, RZ, 0x1f, R82 ;  /* 0x0000001fff0a7819 */ /* 0x000fe40000011452 */
[----:B-1----:R-:W-:Y:S01]  /*5c70*/  IADD3.X R18, R19, UR7, RZ, P1, !PT ;  /* 0x0000000713127c10 */ /* 0x002fe20008ffe4ff */
[----:B------:R0:W-:Y:S01]  /*5c80*/  STL [R1+0x33c], R17 ;  /* 0x00033c1101007387 */ /* 0x0001e20000100800 */
[----:B------:R-:W-:Y:S02]  /*5c90*/  IADD3 R19, P1, R82, UR6, RZ ;  /* 0x0000000652137c10 */ /* 0x000fe4000ff3e0ff */
[----:B------:R-:W-:Y:S01]  /*5ca0*/  CS2R R82, SRZ ;  /* 0x0000000000527805 */ /* 0x000fe2000001ff00 */
[----:B------:R1:W-:Y:S04]  /*5cb0*/  STL [R1+0x310], R18 ;  /* 0x0003101201007387 */ /* 0x0003e80000100800 */
[----:B------:R-:W-:Y:S01]  /*5cc0*/  STL [R1+0x344], R19 ;  /* 0x0003441301007387 */ /* 0x000fe20000100800 */
[----:B0-----:R-:W-:-:S02]  /*5cd0*/  SHF.R.S32.HI R17, RZ, 0x1f, R9 ;  /* 0x0000001fff117819 */ /* 0x001fc40000011409 */
[----:B-1----:R-:W-:Y:S02]  /*5ce0*/  IADD3.X R18, R13, UR7, RZ, P0, !PT ;  /* 0x000000070d127c10 */ /* 0x002fe400087fe4ff */
        /* <DEDUP_REMOVED lines=9> */
[----:B------:R-:W-:-:S03]  /*5d80*/  IADD3.X R9, R9, UR7, RZ, P5, !PT ;  /* 0x0000000709097c10 */ /* 0x000fc6000affe4ff */
[----:B------:R1:W-:Y:S01]  /*5d90*/  STL [R1+0x328], R14 ;  /* 0x0003280e01007387 */ /* 0x0003e20000100800 */
[----:B0-----:R-:W-:Y:S02]  /*5da0*/  IADD3 R13, P4, R7, UR6, RZ ;  /* 0x00000006070d7c10 */ /* 0x001fe4000ff9e0ff */
[----:B------:R-:W-:Y:S02]  /*5db0*/  SHF.R.S32.HI R7, RZ, 0x1f, R90 ;  /* 0x0000001fff077819 */ /* 0x000fe4000001145a */
[----:B-1----:R-:W-:Y:S01]  /*5dc0*/  IADD3.X R14, R16, UR7, RZ, P3, !PT ;  /* 0x00000007100e7c10 */ /* 0x002fe20009ffe4ff */
[----:B------:R0:W-:Y:S01]  /*5dd0*/  STL [R1+0x35c], R13 ;  /* 0x00035c0d01007387 */ /* 0x0001e20000100800 */
[----:B------:R-:W-:Y:S02]  /*5de0*/  IADD3 R15, P3, R90, UR6, RZ ;  /* 0x000000065a0f7c10 */ /* 0x000fe4000ff7e0ff */
[----:B------:R-:W-:Y:S02]  /*5df0*/  CS2R R90, SRZ ;  /* 0x00000000005a7805 */ /* 0x000fe4000001ff00 */
[----:B------:R-:W-:Y:S01]  /*5e00*/  IADD3.X R8, R8, UR7, RZ, P4, !PT ;  /* 0x0000000708087c10 */ /* 0x000fe2000a7fe4ff */
[----:B------:R1:W-:Y:S04]  /*5e10*/  STL [R1+0x330], R14 ;  /* 0x0003300e01007387 */ /* 0x0003e80000100800 */
[----:B------:R-:W-:Y:S01]  /*5e20*/  STL [R1+0x364], R15 ;  /* 0x0003640f01007387 */ /* 0x000fe20000100800 */
[----:B0-----:R-:W-:-:S02]  /*5e30*/  SHF.R.S32.HI R13, RZ, 0x1f, R6 ;  /* 0x0000001fff0d7819 */ /* 0x001fc40000011406 */
[----:B-1----:R-:W-:Y:S02]  /*5e40*/  IADD3.X R14, R12, UR7, RZ, P2, !PT ;  /* 0x000000070c0e7c10 */ /* 0x002fe400097fe4ff */
[----:B------:R-:W-:Y:S02]  /*5e50*/  IADD3 R12, P2, R6, UR6, RZ ;  /* 0x00000006060c7c10 */ /* 0x000fe4000ff5e0ff */
[----:B------:R-:W-:Y:S01]  /*5e60*/  SHF.R.S32.HI R6, RZ, 0x1f, R4 ;  /* 0x0000001fff067819 */ /* 0x000fe20000011404 */
[----:B------:R0:W-:Y:S04]  /*5e70*/  STL [R1+0x338], R14 ;  /* 0x0003380e01007387 */ /* 0x0001e80000100800 */
[----:B------:R1:W-:Y:S01]  /*5e80*/  STL [R1+0x36c], R12 ;  /* 0x00036c0c01007387 */ /* 0x0003e20000100800 */
[----:B0-----:R-:W-:-:S02]  /*5e90*/  IADD3.X R14, R10, UR7, RZ, P1, !PT ;  /* 0x000000070a0e7c10 */ /* 0x001fc40008ffe4ff */
[----:B------:R-:W-:Y:S02]  /*5ea0*/  IADD3.X R10, R17, UR7, RZ, P0, !PT ;  /* 0x00000007110a7c10 */ /* 0x000fe400087fe4ff */
[----:B-1----:R-:W-:Y:S01]  /*5eb0*/  IADD3 R12, P1, R4, UR6, RZ ;  /* 0x00000006040c7c10 */ /* 0x002fe2000ff3e0ff */
[----:B------:R-:W-:Y:S01]  /*5ec0*/  STL [R1+0x340], R14 ;  /* 0x0003400e01007387 */ /* 0x000fe20000100800 */
[----:B------:R-:W-:Y:S01]  /*5ed0*/  IADD3 R4, P0, R11, UR6, RZ ;  /* 0x000000060b047c10 */ /* 0x000fe2000ff1e0ff */
[----:B------:R-:W-:Y:S01]  /*5ee0*/  UMOV UR6, 0xfffffffe ;  /* 0xfffffffe00067882 */ /* 0x000fe20000000000 */
[----:B------:R-:W-:Y:S01]  /*5ef0*/  IADD3.X R6, R6, UR7, RZ, P1, !PT ;  /* 0x0000000706067c10 */ /* 0x000fe20008ffe4ff */
[----:B------:R-:W-:Y:S04]  /*5f00*/  STL [R1+0x374], R12 ;  /* 0x0003740c01007387 */ /* 0x000fe80000100800 */
[----:B------:R-:W-:Y:S04]  /*5f10*/  STL [R1+0x348], R10 ;  /* 0x0003480a01007387 */ /* 0x000fe80000100800 */
[----:B------:R0:W-:Y:S04]  /*5f20*/  STL [R1+0x37c], R4 ;  /* 0x00037c0401007387 */ /* 0x0001e80000100800 */
[----:B------:R-:W-:Y:S04]  /*5f30*/  STL [R1+0x350], R9 ;  /* 0x0003500901007387 */ /* 0x000fe80000100800 */
[----:B------:R1:W-:Y:S01]  /*5f40*/  STL [R1+0x358], R8 ;  /* 0x0003580801007387 */ /* 0x0003e20000100800 */
[----:B0-----:R-:W-:-:S02]  /*5f50*/  IADD3.X R4, R7, UR7, RZ, P3, !PT ;  /* 0x0000000707047c10 */ /* 0x001fc40009ffe4ff */
[----:B------:R-:W-:-:S03]  /*5f60*/  IADD3.X R7, R13, UR7, RZ, P2, !PT ;  /* 0x000000070d077c10 */ /* 0x000fc600097fe4ff */
[----:B------:R0:W-:Y:S01]  /*5f70*/  STL [R1+0x360], R4 ;  /* 0x0003600401007387 */ /* 0x0001e20000100800 */
[----:B-1----:R-:W-:-:S03]  /*5f80*/  SHF.R.S32.HI R8, RZ, 0x7, R152 ;  /* 0x00000007ff087819 */ /* 0x002fc60000011498 */
[----:B------:R1:W-:Y:S01]  /*5f90*/  STL [R1+0x368], R7 ;  /* 0x0003680701007387 */ /* 0x0003e20000100800 */
[----:B------:R-:W-:-:S03]  /*5fa0*/  SGXT R8, R8, 0x1 ;  /* 0x000000010808781a */ /* 0x000fc60000000200 */
[----:B------:R2:W-:Y:S01]  /*5fb0*/  STL [R1+0x370], R6 ;  /* 0x0003700601007387 */ /* 0x0005e20000100800 */
[----:B0-----:R-:W-:Y:S01]  /*5fc0*/  LEA.HI.X.SX32 R4, R11, UR7, 0x1, P0 ;  /* 0x000000070b047c11 */ /* 0x001fe200080f0eff */
[----:B------:R-:W-:Y:S01]  /*5fd0*/  UMOV UR7, 0x7fffffdf ;  /* 0x7fffffdf00077882 */ /* 0x000fe20000000000 */
[----:B------:R-:W-:Y:S02]  /*5fe0*/  LOP3.LUT R8, R8, 0x90, RZ, 0xc0, !PT ;  /* 0x0000009008087812 */ /* 0x000fe400078ec0ff */
[----:B-1----:R-:W-:Y:S01]  /*5ff0*/  LOP3.LUT R7, R152, 0x3f, RZ, 0xc0, !PT ;  /* 0x0000003f98077812 */ /* 0x002fe200078ec0ff */
[----:B------:R0:W-:Y:S04]  /*6000*/  STL [R1+0x378], R4 ;  /* 0x0003780401007387 */ /* 0x0001e80000100800 */
[----:B------:R-:W-:Y:S01]  /*6010*/  STL [R1], RZ ;  /* 0x000000ff01007387 */ /* 0x000fe20000100800 */
[----:B--2---:R-:W-:Y:S01]  /*6020*/  IMAD R6, R7, UR5, RZ ;  /* 0x0000000507067c24 */ /* 0x004fe2000f8e02ff */
[----:B------:R-:W-:-:S02]  /*6030*/  UMOV UR5, URZ ;  /* 0x0000003f00057c82 */ /* 0x000fc40008000000 */
[----:B------:R-:W-:Y:S01]  /*6040*/  UIADD3.64 UR6, UR4, -UR6, URZ ;  /* 0x8000000604067297 */ /* 0x000fe2000fffe03f */
[----:B0-----:R-:W-:Y:S01]  /*6050*/  IMAD.SHL.U32 R4, R152, 0x8, RZ ;  /* 0x0000000898047824 */ /* 0x001fe200078e00ff */
[----:B------:R-:W-:-:S04]  /*6060*/  SHF.R.S32.HI R11, RZ, 0x1f, R6 ;  /* 0x0000001fff0b7819 */ /* 0x000fc80000011406 */
[----:B------:R0:W-:Y:S04]  /*6070*/  STL [R1+0x39c], R4 ;  /* 0x00039c0401007387 */ /* 0x0001e80000100800 */
[----:B------:R-:W-:Y:S04]  /*6080*/  STL [R1+0x4], RZ ;  /* 0x000004ff01007387 */ /* 0x000fe80000100800 */
[----:B------:R-:W-:Y:S01]  /*6090*/  STL [R1+0x8], RZ ;  /* 0x000008ff01007387 */ /* 0x000fe20000100800 */
[----:B0-----:R-:W-:-:S03]  /*60a0*/  LOP3.LUT R4, R4, 0x30, RZ, 0xc0, !PT ;  /* 0x0000003004047812 */ /* 0x001fc600078ec0ff */
[----:B------:R-:W-:Y:S02]  /*60b0*/  STL [R1+0xc], RZ ;  /* 0x00000cff01007387 */ /* 0x000fe40000100800 */
[----:B------:R-:W-:Y:S02]  /*60c0*/  IMAD R9, R153, 0x40, R4 ;  /* 0x0000004099097824 */ /* 0x000fe400078e0204 */
[----:B------:R-:W-:Y:S01]  /*60d0*/  STL [R1+0x10], RZ ;  /* 0x000010ff01007387 */ /* 0x000fe20000100800 */
[----:B------:R-:W-:-:S03]  /*60e0*/  LOP3.LUT R4, R8, 0x7f, R152, 0x78, !PT ;  /* 0x0000007f08047812 */ /* 0x000fc600078e7898 */
[----:B------:R-:W-:Y:S01]  /*60f0*/  STL [R1+0x14], RZ ;  /* 0x000014ff01007387 */ /* 0x000fe20000100800 */
[C---:B------:R-:W-:Y:S02]  /*6100*/  LOP3.LUT R8, R9.reuse, 0x10, RZ, 0x3c, !PT ;  /* 0x0000001009087812 */ /* 0x040fe400078e3cff */
[C---:B------:R-:W-:Y:S01]  /*6110*/  LOP3.LUT R10, R9.reuse, 0x20, RZ, 0x3c, !PT ;  /* 0x00000020090a7812 */ /* 0x040fe200078e3cff */
[----:B------:R-:W-:Y:S04]  /*6120*/  STL [R1+0x18], RZ ;  /* 0x000018ff01007387 */ /* 0x000fe80000100800 */
        /* <DEDUP_REMOVED lines=121> */
[----:B------:R0:W-:Y:S04]  /*68c0*/  STL [R1+0x384], R9 ;  /* 0x0003840901007387 */ /* 0x0001e80000100800 */
[----:B------:R1:W-:Y:S04]  /*68d0*/  STL [R1+0x394], R8 ;  /* 0x0003940801007387 */ /* 0x0003e80000100800 */
[----:B------:R2:W-:Y:S01]  /*68e0*/  STL [R1+0x390], R10 ;  /* 0x0003900a01007387 */ /* 0x0005e20000100800 */
[----:B0-----:R-:W-:-:S02]  /*68f0*/  LOP3.LUT R9, R9, 0x30, RZ, 0x3c, !PT ;  /* 0x0000003009097812 */ /* 0x001fc400078e3cff */
[----:B-1----:R-:W-:-:S03]  /*6900*/  LOP3.LUT R8, R4, 0x20, RZ, 0x3c, !PT ;  /* 0x0000002004087812 */ /* 0x002fc600078e3cff */
[----:B------:R2:W-:Y:S04]  /*6910*/  STL [R1+0x38c], R9 ;  /* 0x00038c0901007387 */ /* 0x0005e80000100800 */
.L_x_2:
[----:B------:R-:W0:Y:S01]  /*6920*/  LDC R8, c[0x0][0x238] ;  /* 0x00008e00ff087b82 */ /* 0x000e220000000800 */
[----:B------:R1:W-:Y:S01]  /*6930*/  STL.64 [R1+0x5f8], R150 ;  /* 0x0005f89601007387 */ /* 0x0003e20000100a00 */
[C---:B------:R-:W-:Y:S02]  /*6940*/  ISETP.GT.AND P2, PT, R0.reuse, 0x1, PT ;  /* 0x000000010000780c */ /* 0x040fe40003f44270 */
[----:B------:R-:W-:Y:S01]  /*6950*/  PRMT R188, RZ, 0x7610, R188 ;  /* 0x00007610ffbc7816 */ /* 0x000fe200000000bc */
[----:B------:R-:W-:Y:S01]  /*6960*/  STL.64 [R1+0x5f0], R148 ;  /* 0x0005f09401007387 */ /* 0x000fe20000100a00 */
[----:B------:R-:W-:Y:S02]  /*6970*/  ISETP.GT.AND P3, PT, R0, 0x2, PT ;  /* 0x000000020000780c */ /* 0x000fe40003f64270 */
[----:B------:R-:W3:Y:S01]  /*6980*/  LDC R12, c[0x0][0x238] ;  /* 0x00008e00ff0c7b82 */ /* 0x000ee20000000800 */
[----:B------:R-:W-:Y:S01]  /*6990*/  PRMT R187, RZ, 0x7610, R187 ;  /* 0x00007610ffbb7816 */ /* 0x000fe200000000bb */
[----:B------:R-:W-:Y:S01]  /*69a0*/  STL.64 [R1+0x5e8], R146 ;  /* 0x0005e89201007387 */ /* 0x000fe20000100a00 */
[----:B------:R-:W-:-:S03]  /*69b0*/  PRMT R186, RZ, 0x7610, R186 ;  /* 0x00007610ffba7816 */ /* 0x000fc600000000ba */
[----:B------:R-:W-:Y:S02]  /*69c0*/  STL.64 [R1+0x5e0], R144 ;  /* 0x0005e09001007387 */ /* 0x000fe40000100a00 */
[----:B-1----:R-:W1:Y:S02]  /*69d0*/  LDC R151, c[0x0][0x238] ;  /* 0x00008e00ff977b82 */ /* 0x002e640000000800 */
[----:B------:R-:W-:Y:S04]  /*69e0*/  STL.64 [R1+0x5d8], R142 ;  /* 0x0005d88e01007387 */ /* 0x000fe80000100a00 */
[----:B------:R-:W-:Y:S01]  /*69f0*/  STL.64 [R1+0x5d0], R140 ;  /* 0x0005d08c01007387 */ /* 0x000fe20000100a00 */
[----:B0-----:R-:W-:Y:S01]  /*6a00*/  IMAD.SHL.U32 R13, R8, 0x2, RZ ;  /* 0x00000002080d7824 */ /* 0x001fe200078e00ff */
[----:B------:R-:W-:-:S02]  /*6a10*/  IADD3 R8, P0, R3, UR13, RZ ;  /* 0x0000000d03087c10 */ /* 0x000fc4000ff1e0ff */
[----:B------:R-:W-:Y:S01]  /*6a20*/  STL.64 [R1+0x5c8], R138 ;  /* 0x0005c88a01007387 */ /* 0x000fe20000100a00 */
[----:B------:R-:W-:Y:S01]  /*6a30*/  PRMT R185, RZ, 0x7610, R185 ;  /* 0x00007610ffb97816 */ /* 0x000fe200000000b9 */
[----:B------:R-:W0:Y:S01]  /*6a40*/  LDC R150, c[0x0][0x238] ;  /* 0x00008e00ff967b82 */ /* 0x000e220000000800 */
[CC--:B--2---:R-:W-:Y:S01]  /*6a50*/  IADD3 R10, P1, R13.reuse, R3.reuse, RZ ;  /* 0x000000030d0a7210 */ /* 0x0c4fe20007f3e0ff */
[----:B------:R-:W-:Y:S03]  /*6a60*/  STL.64 [R1+0x5c0], R136 ;  /* 0x0005c08801007387 */ /* 0x000fe60000100a00 */
[-C--:B------:R-:W-:Y:S01]  /*6a70*/  LEA.HI.X.SX32 R11, R13, R2.reuse, 0x1, P1 ;  /* 0x000000020d0b7211 */ /* 0x080fe200008f0eff */
[C---:B---3--:R-:W-:Y:S01]  /*6a80*/  IMAD R13, R12.reuse, 0x3, RZ ;  /* 0x000000030c0d7824 */ /* 0x048fe200078e02ff */
[----:B------:R-:W-:Y:S01]  /*6a90*/  STL.64 [R1+0x5b8], R134 ;  /* 0x0005b88601007387 */ /* 0x000fe20000100a00 */
[----:B-1----:R-:W-:Y:S01]  /*6aa0*/  LEA.HI.X.SX32 R9, R151, R2, 0x1, P0 ;  /* 0x0000000297097211 */ /* 0x002fe200000f0eff */
[----:B------:R-:W-:Y:S01]  /*6ab0*/  IMAD.SHL.U32 R12, R12, 0x4, RZ ;  /* 0x000000040c0c7824 */ /* 0x000fe200078e00ff */
[----:B------:R-:W-:Y:S01]  /*6ac0*/  ISETP.GT.AND P0, PT, R0, 0x3, PT ;  /* 0x000000030000780c */ /* 0x000fe20003f04270 */
[----:B------:R-:W2:Y:S04]  /*6ad0*/  @P3 LDG.E.U8 R187, desc[UR14][R10.64] ;  /* 0x0000000e0abb3981 */ /* 0x000ea8000c1e1100 */
[----:B------:R1:W3:Y:S04]  /*6ae0*/  @P2 LDG.E.U8 R188, desc[UR14][R8.64] ;  /* 0x0000000e08bc2981 */ /* 0x0002e8000c1e1100 */
[----:B------:R-:W-:Y:S01]  /*6af0*/  STL.64 [R1+0x5b0], R132 ;  /* 0x0005b08401007387 */ /* 0x000fe20000100a00 */
[----:B-1----:R-:W-:-:S03]  /*6b00*/  IADD3 R8, P1, R13, R3, RZ ;  /* 0x000000030d087210 */ /* 0x002fc60007f3e0ff */
[----:B------:R-:W-:Y:S01]  /*6b10*/  STL.64 [R1+0x5a8], R130 ;  /* 0x0005a88201007387 */ /* 0x000fe20000100a00 */
[----:B------:R-:W-:-:S03]  /*6b20*/  LEA.HI.X.SX32 R9, R13, R2, 0x1, P1 ;  /* 0x000000020d097211 */ /* 0x000fc600008f0eff */
[----:B------:R-:W-:Y:S01]  /*6b30*/  STL.64 [R1+0x5a0], R128 ;  /* 0x0005a08001007387 */ /* 0x000fe20000100a00 */
[----:B------:R-:W1:Y:S01]  /*6b40*/  LDC R13, c[0x0][0x238] ;  /* 0x00008e00ff0d7b82 */ /* 0x000e620000000800 */
[C---:B------:R-:W-:Y:S02]  /*6b50*/  IADD3 R10, P3, R12.reuse, R3, RZ ;  /* 0x000000030c0a7210 */ /* 0x040fe40007f7e0ff */
[----:B------:R4:W3:Y:S02]  /*6b60*/  @P0 LDG.E.U8 R186, desc[UR14][R8.64] ;  /* 0x0000000e08ba0981 */ /* 0x0008e4000c1e1100 */
[----:B------:R-:W-:Y:S02]  /*6b70*/  LEA.HI.X.SX32 R11, R12, R2, 0x1, P3 ;  /* 0x000000020c0b7211 */ /* 0x000fe400018f0eff */
[----:B------:R-:W-:Y:S01]  /*6b80*/  STL.64 [R1+0x598], R126 ;  /* 0x0005987e01007387 */ /* 0x000fe20000100a00 */
[----:B------:R-:W-:-:S03]  /*6b90*/  ISETP.GT.AND P2, PT, R0, 0x4, PT ;  /* 0x000000040000780c */ /* 0x000fc60003f44270 */
[----:B------:R-:W-:Y:S04]  /*6ba0*/  STL.64 [R1+0x590], R124 ;  /* 0x0005907c01007387 */ /* 0x000fe80000100a00 */
[----:B------:R-:W-:Y:S04]  /*6bb0*/  STL.64 [R1+0x588], R122 ;  /* 0x0005887a01007387 */ /* 0x000fe80000100a00 */
[----:B------:R-:W-:Y:S04]  /*6bc0*/  STL.64 [R1+0x580], R120 ;  /* 0x0005807801007387 */ /* 0x000fe80000100a00 */
[----:B------:R-:W-:Y:S01]  /*6bd0*/  STL.64 [R1+0x578], R118 ;  /* 0x0005787601007387 */ /* 0x000fe20000100a00 */
[----:B-1----:R-:W-:-:S03]  /*6be0*/  IMAD R12, R13, 0x5, RZ ;  /* 0x000000050d0c7824 */ /* 0x002fc600078e02ff */
[----:B------:R-:W-:Y:S02]  /*6bf0*/  STL.64 [R1+0x570], R116 ;  /* 0x0005707401007387 */ /* 0x000fe40000100a00 */
[C---:B----4-:R-:W-:Y:S02]  /*6c00*/  IADD3 R8, P4, R12.reuse, R3, RZ ;  /* 0x000000030c087210 */ /* 0x050fe40007f9e0ff */
[----:B------:R-:W-:Y:S02]  /*6c10*/  STL.64 [R1+0x568], R114 ;  /* 0x0005687201007387 */ /* 0x000fe40000100a00 */
[----:B------:R-:W-:Y:S02]  /*6c20*/  LEA.HI.X.SX32 R9, R12, R2, 0x1, P4 ;  /* 0x000000020c097211 */ /* 0x000fe400020f0eff */
[----:B------:R-:W1:Y:S01]  /*6c30*/  LDC R12, c[0x0][0x238] ;  /* 0x00008e00ff0c7b82 */ /* 0x000e620000000800 */
[----:B------:R-:W-:Y:S01]  /*6c40*/  STL.64 [R1+0x560], R112 ;  /* 0x0005607001007387 */ /* 0x000fe20000100a00 */
[----:B------:R-:W-:Y:S01]  /*6c50*/  IMAD R13, R13, 0x6, RZ ;  /* 0x000000060d0d7824 */ /* 0x000fe200078e02ff */
[----:B------:R-:W-:-:S02]  /*6c60*/  ISETP.GT.AND P1, PT, R0, 0x5, PT ;  /* 0x000000050000780c */ /* 0x000fc40003f24270 */
[----:B------:R-:W-:Y:S04]  /*6c70*/  STL.64 [R1+0x558], R110 ;  /* 0x0005586e01007387 */ /* 0x000fe80000100a00 */
[----:B------:R-:W-:Y:S04]  /*6c80*/  STL.64 [R1+0x550], R108 ;  /* 0x0005506c01007387 */ /* 0x000fe80000100a00 */
[----:B------:R-:W-:Y:S04]  /*6c90*/  STL.64 [R1+0x548], R106 ;  /* 0x0005486a01007387 */ /* 0x000fe80000100a00 */
[----:B------:R-:W-:Y:S04]  /*6ca0*/  STL.64 [R1+0x540], R104 ;  /* 0x0005406801007387 */ /* 0x000fe80000100a00 */
[----:B------:R-:W-:Y:S04]  /*6cb0*/  STL.64 [R1+0x538], R102 ;  /* 0x0005386601007387 */ /* 0x000fe80000100a00 */
[----:B------:R-:W-:Y:S04]  /*6cc0*/  STL.64 [R1+0x530], R100 ;  /* 0x0005306401007387 */ /* 0x000fe80000100a00 */
[----:B------:R4:W3:Y:S01]  /*6cd0*/  @P2 LDG.E.U8 R185, desc[UR14][R10.64] ;  /* 0x0000000e0ab92981 */ /* 0x0008e2000c1e1100 */
[----:B------:R-:W-:-:S03]  /*6ce0*/  PRMT R184, RZ, 0x7610, R184 ;  /* 0x00007610ffb87816 */ /* 0x000fc600000000b8 */
[----:B------:R-:W-:Y:S04]  /*6cf0*/  STL.64 [R1+0x528], R98 ;  /* 0x0005286201007387 */ /* 0x000fe80000100a00 */
[----:B------:R-:W-:Y:S01]  /*6d00*/  STL.64 [R1+0x520], R96 ;  /* 0x0005206001007387 */ /* 0x000fe20000100a00 */
[----:B----4-:R-:W-:-:S03]  /*6d10*/  IADD3 R10, P3, R13, R3, RZ ;  /* 0x000000030d0a7210 */ /* 0x010fc60007f7e0ff */
[----:B------:R-:W-:Y:S01]  /*6d20*/  STL.64 [R1+0x518], R94 ;  /* 0x0005185e01007387 */ /* 0x000fe20000100a00 */
[----:B------:R-:W-:-:S03]  /*6d30*/  LEA.HI.X.SX32 R11, R13, R2, 0x1, P3 ;  /* 0x000000020d0b7211 */ /* 0x000fc600018f0eff */
[----:B------:R-:W-:Y:S01]  /*6d40*/  STL.64 [R1+0x510], R92 ;  /* 0x0005105c01007387 */ /* 0x000fe20000100a00 */
[----:B-1----:R-:W-:-:S03]  /*6d50*/  IMAD R13, R12, 0x7, RZ ;  /* 0x000000070c0d7824 */ /* 0x002fc600078e02ff */
[----:B------:R-:W-:Y:S04]  /*6d60*/  STL.64 [R1+0x508], R90 ;  /* 0x0005085a01007387 */ /* 0x000fe80000100a00 */
[----:B------:R-:W-:Y:S04]  /*6d70*/  STL.64 [R1+0x500], R88 ;  /* 0x0005005801007387 */ /* 0x000fe80000100a00 */
[----:B------:R-:W-:Y:S04]  /*6d80*/  STL.64 [R1+0x4f8], R86 ;  /* 0x0004f85601007387 */ /* 0x000fe80000100a00 */
[----:B------:R-:W-:Y:S04]  /*6d90*/  STL.64 [R1+0x4f0], R84 ;  /* 0x0004f05401007387 */ /* 0x000fe80000100a00 */
[----:B------:R-:W-:Y:S04]  /*6da0*/  STL.64 [R1+0x4e8], R82 ;  /* 0x0004e85201007387 */ /* 0x000fe80000100a00 */
[----:B------:R-:W-:Y:S04]  /*6db0*/  STL.64 [R1+0x4e0], R80 ;  /* 0x0004e05001007387 */ /* 0x000fe80000100a00 */
[----:B------:R1:W4:Y:S04]  /*6dc0*/  @P1 LDG.E.U8 R184, desc[UR14][R8.64] ;  /* 0x0000000e08b81981 */ /* 0x000328000c1e1100 */
[----:B------:R-:W-:Y:S04]  /*6dd0*/  STL.64 [R1+0x4d8], R78 ;  /* 0x0004d84e01007387 */ /* 0x000fe80000100a00 */
[----:B------:R-:W-:Y:S01]  /*6de0*/  STL.64 [R1+0x4d0], R76 ;  /* 0x0004d04c01007387 */ /* 0x000fe20000100a00 */
[----:B-1----:R-:W-:-:S03]  /*6df0*/  IADD3 R8, P4, R13, R3, RZ ;  /* 0x000000030d087210 */ /* 0x002fc60007f9e0ff */
[----:B------:R-:W-:Y:S01]  /*6e00*/  STL.64 [R1+0x4c8], R74 ;  /* 0x0004c84a01007387 */ /* 0x000fe20000100a00 */
[----:B------:R-:W-:-:S03]  /*6e10*/  LEA.HI.X.SX32 R9, R13, R2, 0x1, P4 ;  /* 0x000000020d097211 */ /* 0x000fc600020f0eff */
[----:B------:R-:W-:Y:S01]  /*6e20*/  STL.64 [R1+0x4c0], R72 ;  /* 0x0004c04801007387 */ /* 0x000fe20000100a00 */
[----:B------:R-:W1:Y:S03]  /*6e30*/  LDC R13, c[0x0][0x238] ;  /* 0x00008e00ff0d7b82 */ /* 0x000e660000000800 */
[----:B------:R-:W-:Y:S04]  /*6e40*/  STL.64 [R1+0x4b8], R70 ;  /* 0x0004b84601007387 */ /* 0x000fe80000100a00 */
[----:B------:R-:W-:Y:S04]  /*6e50*/  STL.64 [R1+0x4b0], R68 ;  /* 0x0004b04401007387 */ /* 0x000fe80000100a00 */
[----:B------:R-:W-:Y:S01]  /*6e60*/  STL.64 [R1+0x4a8], R66 ;  /* 0x0004a84201007387 */ /* 0x000fe20000100a00 */
[----:B------:R-:W-:-:S03]  /*6e70*/  ISETP.GT.AND P0, PT, R0, 0x6, PT ;  /* 0x000000060000780c */ /* 0x000fc60003f04270 */
[----:B------:R-:W-:Y:S04]  /*6e80*/  STL.64 [R1+0x4a0], R64 ;  /* 0x0004a04001007387 */ /* 0x000fe80000100a00 */
[----:B------:R-:W-:Y:S04]  /*6e90*/  STL.64 [R1+0x498], R62 ;  /* 0x0004983e01007387 */ /* 0x000fe80000100a00 */
[----:B------:R-:W-:Y:S04]  /*6ea0*/  STL.64 [R1+0x490], R60 ;  /* 0x0004903c01007387 */ /* 0x000fe80000100a00 */
[----:B------:R-:W-:Y:S04]  /*6eb0*/  STL.64 [R1+0x488], R58 ;  /* 0x0004883a01007387 */ /* 0x000fe80000100a00 */
[----:B------:R-:W-:Y:S04]  /*6ec0*/  STL.64 [R1+0x480], R56 ;  /* 0x0004803801007387 */ /* 0x000fe80000100a00 */
[----:B------:R-:W-:Y:S04]  /*6ed0*/  STL.64 [R1+0x478], R54 ;  /* 0x0004783601007387 */ /* 0x000fe80000100a00 */
[----:B------:R-:W-:Y:S01]  /*6ee0*/  STL.64 [R1+0x470], R52 ;  /* 0x0004703401007387 */ /* 0x000fe20000100a00 */
[----:B------:R-:W-:-:S03]  /*6ef0*/  PRMT R183, RZ, 0x7610, R183 ;  /* 0x00007610ffb77816 */ /* 0x000fc600000000b7 */
[----:B------:R-:W-:Y:S04]  /*6f00*/  STL.64 [R1+0x468], R50 ;  /* 0x0004683201007387 */ /* 0x000fe80000100a00 */
[----:B------:R-:W-:Y:S01]  /*6f10*/  STL.64 [R1+0x460], R48 ;  /* 0x0004603001007387 */ /* 0x000fe20000100a00 */
[----:B------:R-:W-:-:S03]  /*6f20*/  IMAD.SHL.U32 R12, R12, 0x8, RZ ;  /* 0x000000080c0c7824 */ /* 0x000fc600078e00ff */
[----:B------:R-:W-:Y:S04]  /*6f30*/  STL.64 [R1+0x458], R46 ;  /* 0x0004582e01007387 */ /* 0x000fe80000100a00 */
[----:B------:R-:W-:Y:S04]  /*6f40*/  STL.64 [R1+0x450], R44 ;  /* 0x0004502c01007387 */ /* 0x000fe80000100a00 */
        /* <DEDUP_REMOVED lines=9> */
[----:B0-----:R-:W-:-:S03]  /*6fe0*/  IADD3 R10, P3, R12, R3, RZ ;  /* 0x000000030c0a7210 */ /* 0x001fc60007f7e0ff */
[----:B------:R-:W-:Y:S01]  /*6ff0*/  STL.64 [R1+0x408], R26 ;  /* 0x0004081a01007387 */ /* 0x000fe20000100a00 */
[----:B------:R-:W-:-:S03]  /*7000*/  LEA.HI.X.SX32 R11, R12, R2, 0x1, P3 ;  /* 0x000000020c0b7211 */ /* 0x000fc600018f0eff */
[----:B------:R-:W-:Y:S01]  /*7010*/  STL.64 [R1+0x400], R24 ;  /* 0x0004001801007387 */ /* 0x000fe20000100a00 */
[----:B-1----:R-:W-:-:S03]  /*7020*/  IMAD R12, R13, 0x9, RZ ;  /* 0x000000090d0c7824 */ /* 0x002fc600078e02ff */
[----:B-----5:R0:W-:Y:S01]  /*7030*/  STL [R1+0x3a0], R5 ;  /* 0x0003a00501007387 */ /* 0x0201e20000100800 */
[C---:B------:R-:W-:Y:S02]  /*7040*/  ISETP.GT.AND P2, PT, R0.reuse, 0x7, PT ;  /* 0x000000070000780c */ /* 0x040fe40003f44270 */
[----:B------:R-:W-:Y:S01]  /*7050*/  ISETP.GT.AND P1, PT, R0, 0x8, PT ;  /* 0x000000080000780c */ /* 0x000fe20003f24270 */
[----:B0-----:R-:W-:Y:S02]  /*7060*/  IMAD R5, R13, 0xa, RZ ;  /* 0x0000000a0d057824 */ /* 0x001fe400078e02ff */
[----:B------:R-:W0:Y:S01]  /*7070*/  LDC R13, c[0x0][0x238] ;  /* 0x00008e00ff0d7b82 */ /* 0x000e220000000800 */
[----:B------:R-:W-:Y:S02]  /*7080*/  PRMT R182, RZ, 0x7610, R182 ;  /* 0x00007610ffb67816 */ /* 0x000fe400000000b6 */
[----:B------:R-:W-:-:S05]  /*7090*/  PRMT R181, RZ, 0x7610, R181 ;  /* 0x00007610ffb57816 */ /* 0x000fca00000000b5 */
[----:B------:R1:W4:Y:S04]  /*70a0*/  @P2 LDG.E.U8 R182, desc[UR14][R8.64] ;  /* 0x0000000e08b62981 */ /* 0x000328000c1e1100 */
[----:B------:R2:W4:Y:S01]  /*70b0*/  @P1 LDG.E.U8 R181, desc[UR14][R10.64] ;  /* 0x0000000e0ab51981 */ /* 0x000522000c1e1100 */
[CC--:B-1----:R-:W-:Y:S02]  /*70c0*/  IADD3 R8, P4, R12.reuse, R3.reuse, RZ ;  /* 0x000000030c087210 */ /* 0x0c2fe40007f9e0ff */
[----:B--2---:R-:W-:Y:S02]  /*70d0*/  IADD3 R10, P3, R5, R3, RZ ;  /* 0x00000003050a7210 */ /* 0x004fe40007f7e0ff */
[-C--:B------:R-:W-:Y:S01]  /*70e0*/  LEA.HI.X.SX32 R9, R12, R2.reuse, 0x1, P4 ;  /* 0x000000020c097211 */ /* 0x080fe200020f0eff */
[----:B0-----:R-:W-:Y:S01]  /*70f0*/  IMAD R12, R13, 0xb, RZ ;  /* 0x0000000b0d0c7824 */ /* 0x001fe200078e02ff */
[----:B------:R-:W-:Y:S01]  /*7100*/  LEA.HI.X.SX32 R11, R5, R2, 0x1, P3 ;  /* 0x00000002050b7211 */ /* 0x000fe200018f0eff */
[----:B------:R-:W-:-:S02]  /*7110*/  IMAD R5, R13, 0xc, RZ ;  /* 0x0000000c0d057824 */ /* 0x000fc400078e02ff */
[----:B------:R-:W0:Y:S01]  /*7120*/  LDC R13, c[0x0][0x238] ;  /* 0x00008e00ff0d7b82 */ /* 0x000e220000000800 */
[C---:B------:R-:W-:Y:S02]  /*7130*/  ISETP.GT.AND P0, PT, R0.reuse, 0x9, PT ;  /* 0x000000090000780c */ /* 0x040fe40003f04270 */
[----:B------:R-:W-:Y:S02]  /*7140*/  ISETP.GT.AND P2, PT, R0, 0xa, PT ;  /* 0x0000000a0000780c */ /* 0x000fe40003f44270 */
[----:B------:R-:W-:Y:S02]  /*7150*/  PRMT R180, RZ, 0x7610, R180 ;  /* 0x00007610ffb47816 */ /* 0x000fe400000000b4 */
[----:B------:R-:W-:-:S07]  /*7160*/  PRMT R179, RZ, 0x7610, R179 ;  /* 0x00007610ffb37816 */ /* 0x000fce00000000b3 */
[----:B------:R1:W2:Y:S04]  /*7170*/  @P0 LDG.E.U8 R180, desc[UR14][R8.64] ;  /* 0x0000000e08b40981 */ /* 0x0002a8000c1e1100 */
[----:B------:R1:W2:Y:S02]  /*7180*/  @P2 LDG.E.U8 R179, desc[UR14][R10.64] ;  /* 0x0000000e0ab32981 */ /* 0x0002a4000c1e1100 */
[CC--:B-1----:R-:W-:Y:S02]  /*7190*/  IADD3 R8, P4, R12.reuse, R3.reuse, RZ ;  /* 0x000000030c087210 */ /* 0x0c2fe40007f9e0ff */
[----:B------:R-:W-:Y:S02]  /*71a0*/  IADD3 R10, P3, R5, R3, RZ ;  /* 0x00000003050a7210 */ /* 0x000fe40007f7e0ff */
        /* <DEDUP_REMOVED lines=10> */
[----:B------:R3:W2:Y:S01]  /*7250*/  @P0 LDG.E.U8 R177, desc[UR14][R10.64] ;  /* 0x0000000e0ab10981 */ /* 0x0006a2000c1e1100 */
[CC--:B-1----:R-:W-:Y:S02]  /*7260*/  IADD3 R8, P4, R12.reuse, R3.reuse, RZ ;  /* 0x000000030c087210 */ /* 0x0c2fe40007f9e0ff */
[----:B---3--:R-:W-:Y:S02]  /*7270*/  IADD3 R10, P3, R5, R3, RZ ;  /* 0x00000003050a7210 */ /* 0x008fe40007f7e0ff */
[-C--:B------:R-:W-:Y:S01]  /*7280*/  LEA.HI.X.SX32 R9, R12, R2.reuse, 0x1, P4 ;  /* 0x000000020c097211 */ /* 0x080fe200020f0eff */
[----:B0-----:R-:W-:Y:S01]  /*7290*/  IMAD R12, R13, 0xf, RZ ;  /* 0x0000000f0d0c7824 */ /* 0x001fe200078e02ff */
[----:B------:R-:W-:Y:S01]  /*72a0*/  LEA.HI.X.SX32 R11, R5, R2, 0x1, P3 ;  /* 0x00000002050b7211 */ /* 0x000fe200018f0eff */
[----:B------:R-:W-:-:S02]  /*72b0*/  IMAD.SHL.U32 R5, R13, 0x10, RZ ;  /* 0x000000100d057824 */ /* 0x000fc400078e00ff */
[----:B------:R-:W0:Y:S01]  /*72c0*/  LDC R13, c[0x0][0x238] ;  /* 0x00008e00ff0d7b82 */ /* 0x000e220000000800 */
[C---:B------:R-:W-:Y:S02]  /*72d0*/  ISETP.GT.AND P2, PT, R0.reuse, 0xd, PT ;  /* 0x0000000d0000780c */ /* 0x040fe40003f44270 */
[----:B------:R-:W-:Y:S02]  /*72e0*/  ISETP.GT.AND P1, PT, R0, 0xe, PT ;  /* 0x0000000e0000780c */ /* 0x000fe40003f24270 */
[----:B------:R-:W-:Y:S02]  /*72f0*/  PRMT R175, RZ, 0x7610, R175 ;  /* 0x00007610ffaf7816 */ /* 0x000fe400000000af */
[----:B------:R-:W-:-:S07]  /*7300*/  PRMT R174, RZ, 0x7610, R174 ;  /* 0x00007610ffae7816 */ /* 0x000fce00000000ae */
[----:B------:R1:W3:Y:S04]  /*7310*/  @P2 LDG.E.U8 R175, desc[UR14][R8.64] ;  /* 0x0000000e08af2981 */ /* 0x0002e8000c1e1100 */
[----:B------:R1:W3:Y:S02]  /*7320*/  @P1 LDG.E.U8 R174, desc[UR14][R10.64] ;  /* 0x0000000e0aae1981 */ /* 0x0002e4000c1e1100 */
        /* <DEDUP_REMOVED lines=38> */
[----:B------:R4:W3:Y:S01]  /*7590*/  @P1 LDG.E.U8 R163, desc[UR14][R10.64] ;  /* 0x0000000e0aa31981 */ /* 0x0008e2000c1e1100 */
[CC--:B-1----:R-:W-:Y:S02]  /*75a0*/  IADD3 R8, P4, R12.reuse, R3.reuse, RZ ;  /* 0x000000030c087210 */ /* 0x0c2fe40007f9e0ff */
[----:B----4-:R-:W-:Y:S02]  /*75b0*/  IADD3 R10, P3, R5, R3, RZ ;  /* 0x00000003050a7210 */ /* 0x010fe40007f7e0ff */
        /* <DEDUP_REMOVED lines=9> */
[----:B------:R1:W4:Y:S04]  /*7650*/  @P0 LDG.E.U8 R160, desc[UR14][R8.64] ;  /* 0x0000000e08a00981 */ /* 0x000328000c1e1100 */
[----:B------:R1:W4:Y:S02]  /*7660*/  @P2 LDG.E.U8 R159, desc[UR14][R10.64] ;  /* 0x0000000e0a9f2981 */ /* 0x000324000c1e1100 */
        /* <DEDUP_REMOVED lines=44> */
[----:B------:R-:W-:-:S02]  /*7930*/  IMAD.SHL.U32 R5, R13, 0x20, RZ ;  /* 0x000000200d057824 */ /* 0x000fc400078e00ff */
[----:B------:R-:W0:Y:S01]  /*7940*/  LDC R13, c[0x0][0x238] ;  /* 0x00008e00ff0d7b82 */ /* 0x000e220000000800 */
[C---:B------:R-:W-:Y:S02]  /*7950*/  ISETP.GT.AND P1, PT, R0.reuse, 0x1d, PT ;  /* 0x0000001d0000780c */ /* 0x040fe40003f24270 */
[----:B------:R-:W-:Y:S02]  /*7960*/  PRMT R17, RZ, 0x7610, R17 ;  /* 0x00007610ff117816 */ /* 0x000fe40000000011 */
[----:B------:R-:W-:Y:S02]  /*7970*/  ISETP.GT.AND P2, PT, R0, 0x1f, PT ;  /* 0x0000001f0000780c */ /* 0x000fe40003f44270 */
[----:B------:R-:W-:-:S07]  /*7980*/  PRMT R14, RZ, 0x7610, R14 ;  /* 0x00007610ff0e7816 */ /* 0x000fce000000000e */
[----:B------:R1:W2:Y:S02]  /*7990*/  @P1 LDG.E.U8 R17, desc[UR14][R8.64] ;  /* 0x0000000e08111981 */ /* 0x0002a4000c1e1100 */
[----:B-1----:R-:W-:-:S04]  /*79a0*/  IADD3 R8, P4, R12, R3, RZ ;  /* 0x000000030c087210 */ /* 0x002fc80007f9e0ff */
[----:B------:R-:W-:Y:S01]  /*79b0*/  LEA.HI.X.SX32 R9, R12, R2, 0x1, P4 ;  /* 0x000000020c097211 */ /* 0x000fe200020f0eff */
[----:B0-----:R-:W-:Y:S01]  /*79c0*/  IMAD R12, R13, 0x21, RZ ;  /* 0x000000210d0c7824 */ /* 0x001fe200078e02ff */
[----:B------:R-:W-:-:S03]  /*79d0*/  ISETP.GT.AND P0, PT, R0, 0x1e, PT ;  /* 0x0000001e0000780c */ /* 0x000fc60003f04270 */
[----:B------:R0:W4:Y:S01]  /*79e0*/  @P2 LDG.E.U8 R14, desc[UR14][R8.64] ;  /* 0x0000000e080e2981 */ /* 0x000122000c1e1100 */
[----:B------:R-:W-:Y:S02]  /*79f0*/  PRMT R15, RZ, 0x7610, R15 ;  /* 0x00007610ff0f7816 */ /* 0x000fe4000000000f */
[----:B0-----:R-:W-:-:S07]  /*7a00*/  IADD3 R8, P4, R12, R3, RZ ;  /* 0x000000030c087210 */ /* 0x001fce0007f9e0ff */
[----:B------:R0:W2:Y:S01]  /*7a10*/  @P0 LDG.E.U8 R15, desc[UR14][R10.64] ;  /* 0x0000000e0a0f0981 */ /* 0x0000a2000c1e1100 */
[-C--:B------:R-:W-:Y:S02]  /*7a20*/  LEA.HI.X.SX32 R9, R12, R2.reuse, 0x1, P4 ;  /* 0x000000020c097211 */ /* 0x080fe400020f0eff */
[----:B------:R-:W1:Y:S01]  /*7a30*/  LDC R12, c[0x0][0x238] ;  /* 0x00008e00ff0c7b82 */ /* 0x000e620000000800 */
[C---:B------:R-:W-:Y:S02]  /*7a40*/  ISETP.GT.AND P1, PT, R0.reuse, 0x20, PT ;  /* 0x000000200000780c */ /* 0x040fe40003f24270 */
[C---:B0-----:R-:W-:Y:S02]  /*7a50*/  IADD3 R10, P3, R5.reuse, R3, RZ ;  /* 0x00000003050a7210 */ /* 0x041fe40007f7e0ff */
[----:B------:R-:W-:Y:S02]  /*7a60*/  PRMT R176, RZ, 0x7610, R176 ;  /* 0x00007610ffb07816 */ /* 0x000fe400000000b0 */
[----:B------:R-:W-:Y:S01]  /*7a70*/  LEA.HI.X.SX32 R11, R5, R2, 0x1, P3 ;  /* 0x00000002050b7211 */ /* 0x000fe200018f0eff */
[----:B------:R-:W-:Y:S01]  /*7a80*/  IMAD R5, R13, 0x22, RZ ;  /* 0x000000220d057824 */ /* 0x000fe200078e02ff */
[----:B------:R-:W-:-:S05]  /*7a90*/  ISETP.GT.AND P0, PT, R0, 0x21, PT ;  /* 0x000000210000780c */ /* 0x000fca0003f04270 */
[----:B------:R0:W4:Y:S01]  /*7aa0*/  @P1 LDG.E.U8 R176, desc[UR14][R10.64] ;  /* 0x0000000e0ab01981 */ /* 0x000122000c1e1100 */
[----:B------:R-:W-:Y:S02]  /*7ab0*/  PRMT R173, RZ, 0x7610, R173 ;  /* 0x00007610ffad7816 */ /* 0x000fe400000000ad */
[----:B0-----:R-:W-:Y:S01]  /*7ac0*/  IADD3 R10, P3, R5, R3, RZ ;  /* 0x00000003050a7210 */ /* 0x001fe20007f7e0ff */
[----:B-1----:R-:W-:-:S04]  /*7ad0*/  IMAD R24, R12, 0x23, RZ ;  /* 0x000000230c187824 */ /* 0x002fc800078e02ff */
[----:B------:R0:W4:Y:S01]  /*7ae0*/  @P0 LDG.E.U8 R173, desc[UR14][R8.64] ;  /* 0x0000000e08ad0981 */ /* 0x000122000c1e1100 */
[----:B------:R-:W-:Y:S01]  /*7af0*/  LEA.HI.X.SX32 R11, R5, R2, 0x1, P3 ;  /* 0x00000002050b7211 */ /* 0x000fe200018f0eff */
[----:B------:R-:W-:-:S05]  /*7b00*/  IMAD R5, R12, 0x24, RZ ;  /* 0x000000240c057824 */ /* 0x000fca00078e02ff */
[CC--:B------:R-:W-:Y:S02]  /*7b10*/  IADD3 R12, P0, R5.reuse, R3.reuse, RZ ;  /* 0x00000003050c7210 */ /* 0x0c0fe40007f1e0ff */
[----:B0-----:R-:W-:Y:S02]  /*7b20*/  IADD3 R8, P3, R24, R3, RZ ;  /* 0x0000000318087210 */ /* 0x001fe40007f7e0ff */
[-C--:B------:R-:W-:Y:S01]  /*7b30*/  LEA.HI.X.SX32 R13, R5, R2.reuse, 0x1, P0 ;  /* 0x00000002050d7211 */ /* 0x080fe200000f0eff */
[----:B------:R-:W-:Y:S01]  /*7b40*/  IMAD R5, R150, 0x26, RZ ;  /* 0x0000002696057824 */ /* 0x000fe200078e02ff */
[----:B------:R-:W-:Y:S01]  /*7b50*/  LEA.HI.X.SX32 R9, R24, R2, 0x1, P3 ;  /* 0x0000000218097211 */ /* 0x000fe200018f0eff */
[----:B------:R-:W-:Y:S01]  /*7b60*/  IMAD R24, R150, 0x25, RZ ;  /* 0x0000002596187824 */ /* 0x000fe200078e02ff */
[C---:B------:R-:W-:Y:S01]  /*7b70*/  ISETP.GT.AND P2, PT, R0.reuse, 0x22, PT ;  /* 0x000000220000780c */ /* 0x040fe20003f44270 */
[----:B------:R-:W0:Y:S01]  /*7b80*/  LDC R150, c[0x0][0x238] ;  /* 0x00008e00ff967b82 */ /* 0x000e220000000800 */
[----:B------:R-:W-:-:S02]  /*7b90*/  ISETP.GT.AND P1, PT, R0, 0x23, PT ;  /* 0x000000230000780c */ /* 0x000fc40003f24270 */
[----:B------:R-:W-:Y:S02]  /*7ba0*/  PRMT R172, RZ, 0x7610, R172 ;  /* 0x00007610ffac7816 */ /* 0x000fe400000000ac */
[----:B------:R-:W-:-:S07]  /*7bb0*/  PRMT R169, RZ, 0x7610, R169 ;  /* 0x00007610ffa97816 */ /* 0x000fce00000000a9 */
[----:B------:R1:W4:Y:S04]  /*7bc0*/  @P2 LDG.E.U8 R172, desc[UR14][R10.64] ;  /* 0x0000000e0aac2981 */ /* 0x000328000c1e1100 */
[----:B------:R3:W4:Y:S01]  /*7bd0*/  @P1 LDG.E.U8 R169, desc[UR14][R8.64] ;  /* 0x0000000e08a91981 */ /* 0x000722000c1e1100 */
[----:B-1----:R-:W-:-:S04]  /*7be0*/  IADD3 R10, P0, R24, R3, RZ ;  /* 0x00000003180a7210 */ /* 0x002fc80007f1e0ff */
[----:B------:R-:W-:Y:S02]  /*7bf0*/  LEA.HI.X.SX32 R11, R24, R2, 0x1, P0 ;  /* 0x00000002180b7211 */ /* 0x000fe400000f0eff */
[----:B---3--:R-:W-:-:S04]  /*7c00*/  IADD3 R8, P0, R5, R3, RZ ;  /* 0x0000000305087210 */ /* 0x008fc80007f1e0ff */
[----:B------:R-:W-:Y:S01]  /*7c10*/  LEA.HI.X.SX32 R9, R5, R2, 0x1, P0 ;  /* 0x0000000205097211 */ /* 0x000fe200000f0eff */
[----:B0-----:R-:W-:Y:S02]  /*7c20*/  IMAD R5, R150, 0x27, RZ ;  /* 0x0000002796057824 */ /* 0x001fe400078e02ff */
[----:B------:R-:W0:Y:S01]  /*7c30*/  LDC R150, c[0x0][0x238] ;  /* 0x00008e00ff967b82 */ /* 0x000e220000000800 */
[C---:B------:R-:W-:Y:S02]  /*7c40*/  ISETP.GT.AND P1, PT, R0.reuse, 0x26, PT ;  /* 0x000000260000780c */ /* 0x040fe40003f24270 */
[----:B------:R-:W-:Y:S02]  /*7c50*/  PRMT R162, RZ, 0x7610, R162 ;  /* 0x00007610ffa27816 */ /* 0x000fe400000000a2 */
[----:B------:R-:W-:Y:S02]  /*7c60*/  ISETP.GT.AND P2, PT, R0, 0x25, PT ;  /* 0x000000250000780c */ /* 0x000fe40003f44270 */
[----:B------:R-:W-:-:S07]  /*7c70*/  PRMT R165, RZ, 0x7610, R165 ;  /* 0x00007610ffa57816 */ /* 0x000fce00000000a5 */
[----:B------:R1:W3:Y:S04]  /*7c80*/  @P1 LDG.E.U8 R162, desc[UR14][R8.64] ;  /* 0x0000000e08a21981 */ /* 0x0002e8000c1e1100 */
[----:B------:R-:W3:Y:S01]  /*7c90*/  @P2 LDG.E.U8 R165, desc[UR14][R10.64] ;  /* 0x0000000e0aa52981 */ /* 0x000ee2000c1e1100 */
[----:B-1----:R-:W-:-:S04]  /*7ca0*/  IADD3 R8, P0, R5, R3, RZ ;  /* 0x0000000305087210 */ /* 0x002fc80007f1e0ff */
[----:B------:R-:W-:Y:S01]  /*7cb0*/  LEA.HI.X.SX32 R9, R5, R2, 0x1, P0 ;  /* 0x0000000205097211 */ /* 0x000fe200000f0eff */
[----:B0-----:R-:W-:Y:S02]  /*7cc0*/  IMAD R5, R150, 0x28, RZ ;  /* 0x0000002896057824 */ /* 0x001fe400078e02ff */
[----:B------:R-:W0:Y:S01]  /*7cd0*/  LDC R150, c[0x0][0x238] ;  /* 0x00008e00ff967b82 */ /* 0x000e220000000800 */
[----:B------:R-:W-:Y:S02]  /*7ce0*/  ISETP.GT.AND P2, PT, R0, 0x27, PT ;  /* 0x000000270000780c */ /* 0x000fe40003f44270 */
[----:B------:R-:W-:-:S11]  /*7cf0*/  PRMT R161, RZ, 0x7610, R161 ;  /* 0x00007610ffa17816 */ /* 0x000fd600000000a1 */
[----:B------:R1:W3:Y:S02]  /*7d00*/  @P2 LDG.E.U8 R161, desc[UR14][R8.64] ;  /* 0x0000000e08a12981 */ /* 0x0002e4000c1e1100 */
        /* <DEDUP_REMOVED lines=39> */
[C---:B------:R-:W-:Y:S02]  /*7f80*/  ISETP.GT.AND P1, PT, R0.reuse, 0x2d, PT ;  /* 0x0000002d0000780c */ /* 0x040fe40003f24270 */
[----:B------:R-:W-:Y:S02]  /*7f90*/  PRMT R21, RZ, 0x7610, R21 ;  /* 0x00007610ff157816 */ /* 0x000fe40000000015 */
[C---:B------:R-:W-:Y:S02]  /*7fa0*/  ISETP.GT.AND P2, PT, R0.reuse, 0x2e, PT ;  /* 0x0000002e0000780c */ /* 0x040fe40003f44270 */
[----:B------:R-:W-:-:S07]  /*7fb0*/  ISETP.GT.AND P0, PT, R0, RZ, PT ;  /* 0x000000ff0000720c */ /* 0x000fce0003f04270 */
[----:B------:R1:W3:Y:S02]  /*7fc0*/  @P1 LDG.E.U8 R21, desc[UR14][R8.64] ;  /* 0x0000000e08151981 */ /* 0x0002e4000c1e1100 */
[----:B-1----:R-:W-:-:S04]  /*7fd0*/  IADD3 R8, P1, R5, R3, RZ ;  /* 0x0000000305087210 */ /* 0x002fc80007f3e0ff */
[----:B------:R-:W-:Y:S01]  /*7fe0*/  LEA.HI.X.SX32 R9, R5, R2, 0x1, P1 ;  /* 0x0000000205097211 */ /* 0x000fe200008f0eff */
[----:B0-----:R-:W-:Y:S02]  /*7ff0*/  IMAD R5, R150, 0x2f, RZ ;  /* 0x0000002f96057824 */ /* 0x001fe400078e02ff */
[----:B------:R-:W0:Y:S01]  /*8000*/  LDC R150, c[0x0][0x238] ;  /* 0x00008e00ff967b82 */ /* 0x000e220000000800 */
[----:B------:R-:W-:Y:S02]  /*8010*/  PRMT R18, RZ, 0x7610, R18 ;  /* 0x00007610ff127816 */ /* 0x000fe40000000012 */
[----:B------:R-:W-:-:S04]  /*8020*/  PRMT R10, RZ, 0x7610, R10 ;  /* 0x00007610ff0a7816 */ /* 0x000fc8000000000a */
[----:B------:R1:W3:Y:S02]  /*8030*/  @P2 LDG.E.U8 R18, desc[UR14][R8.64] ;  /* 0x0000000e08122981 */ /* 0x0002e4000c1e1100 */
[----:B-1----:R-:W-:Y:S02]  /*8040*/  @P0 IMAD.MOV.U32 R8, RZ, RZ, R3 ;  /* 0x000000ffff080224 */ /* 0x002fe400078e0003 */
[----:B------:R-:W-:-:S05]  /*8050*/  @P0 IMAD.MOV.U32 R9, RZ, RZ, R2 ;  /* 0x000000ffff090224 */ /* 0x000fca00078e0002 */
[----:B------:R1:W2:Y:S02]  /*8060*/  @P0 LDG.E.U8 R10, desc[UR14][R8.64] ;  /* 0x0000000e080a0981 */ /* 0x0002a4000c1e1100 */
        /* <DEDUP_REMOVED lines=90> */
[----:B------:R1:W3:Y:S01]  /*8610*/  @P1 LDG.E.U8 R213, desc[UR14][R8.64] ;  /* 0x0000000e08d51981 */ /* 0x0002e2000c1e1100 */
[----:B------:R-:W-:Y:S02]  /*8620*/  ISETP.GT.AND P1, PT, R0, 0x3c, PT ;  /* 0x0000003c0000780c */ /* 0x000fe40003f24270 */
[----:B-1----:R-:W-:-:S04]  /*8630*/  IADD3 R8, P0, R5, R3, RZ ;  /* 0x0000000305087210 */ /* 0x002fc80007f1e0ff */
[----:B------:R-:W-:Y:S01]  /*8640*/  LEA.HI.X.SX32 R9, R5, R2, 0x1, P0 ;  /* 0x0000000205097211 */ /* 0x000fe200000f0eff */
[----:B0-----:R-:W-:Y:S02]  /*8650*/  IMAD R5, R150, 0x3d, RZ ;  /* 0x0000003d96057824 */ /* 0x001fe400078e02ff */
[----:B------:R-:W0:Y:S01]  /*8660*/  LDC R150, c[0x0][0x238] ;  /* 0x00008e00ff967b82 */ /* 0x000e220000000800 */
[----:B------:R-:W-:-:S06]  /*8670*/  PRMT R218, RZ, 0x7610, R218 ;  /* 0x00007610ffda7816 */ /* 0x000fcc00000000da */
[----:B------:R1:W3:Y:S01]  /*8680*/  @P1 LDG.E.U8 R218, desc[UR14][R8.64] ;  /* 0x0000000e08da1981 */ /* 0x0002e2000c1e1100 */
[----:B------:R-:W-:Y:S02]  /*8690*/  ISETP.GT.AND P1, PT, R0, 0x3d, PT ;  /* 0x0000003d0000780c */ /* 0x000fe40003f24270 */
[----:B------:R-:W-:Y:S02]  /*86a0*/  PRMT R215, RZ, 0x7610, R215 ;  /* 0x00007610ffd77816 */ /* 0x000fe400000000d7 */
[----:B-1----:R-:W-:-:S04]  /*86b0*/  IADD3 R8, P0, R5, R3, RZ ;  /* 0x0000000305087210 */ /* 0x002fc80007f1e0ff */
[----:B------:R-:W-:Y:S01]  /*86c0*/  LEA.HI.X.SX32 R9, R5, R2, 0x1, P0 ;  /* 0x0000000205097211 */ /* 0x000fe200000f0eff */
[----:B0-----:R-:W-:-:S04]  /*86d0*/  IMAD R5, R150, 0x3e, RZ ;  /* 0x0000003e96057824 */ /* 0x001fc800078e02ff */
[----:B------:R0:W3:Y:S01]  /*86e0*/  @P1 LDG.E.U8 R215, desc[UR14][R8.64] ;  /* 0x0000000e08d71981 */ /* 0x0000e2000c1e1100 */
[----:B------:R-:W-:Y:S02]  /*86f0*/  ISETP.GT.AND P1, PT, R0, 0x3e, PT ;  /* 0x0000003e0000780c */ /* 0x000fe40003f24270 */
[----:B------:R-:W-:Y:S02]  /*8700*/  PRMT R219, RZ, 0x7610, R219 ;  /* 0x00007610ffdb7816 */ /* 0x000fe400000000db */
[----:B0-----:R-:W-:-:S04]  /*8710*/  IADD3 R8, P0, R5, R3, RZ ;  /* 0x0000000305087210 */ /* 0x001fc80007f1e0ff */
[----:B------:R-:W-:Y:S01]  /*8720*/  LEA.HI.X.SX32 R9, R5, R2, 0x1, P0 ;  /* 0x0000000205097211 */ /* 0x000fe200000f0eff */
[----:B------:R-:W-:Y:S01]  /*8730*/  IMAD R5, R151, 0x3f, RZ ;  /* 0x0000003f97057824 */ /* 0x000fe200078e02ff */
[----:B------:R0:W-:Y:S04]  /*8740*/  STL [R1+0x3a4], R3 ;  /* 0x0003a40301007387 */ /* 0x0001e80000100800 */
[----:B------:R1:W3:Y:S04]  /*8750*/  @P1 LDG.E.U8 R219, desc[UR14][R8.64] ;  /* 0x0000000e08db1981 */ /* 0x0002e8000c1e1100 */
[----:B------:R-:W3:Y:S01]  /*8760*/  LDL R26, [R1+0x384] ;  /* 0x00038400011a7983 */ /* 0x000ee20000100800 */
[----:B------:R-:W-:-:S03]  /*8770*/  ISETP.GT.AND P4, PT, R0, 0x24, PT ;  /* 0x000000240000780c */ /* 0x000fc60003f84270 */
[----:B------:R-:W3:Y:S01]  /*8780*/  LDL R25, [R1+0x36c] ;  /* 0x00036c0001197983 */ /* 0x000ee20000100800 */
[----:B-1----:R-:W-:-:S03]  /*8790*/  IADD3 R8, P0, R5, R3, RZ ;  /* 0x0000000305087210 */ /* 0x002fc60007f1e0ff */
[----:B------:R-:W3:Y:S01]  /*87a0*/  LDL R24, [R1+0x35c] ;  /* 0x00035c0001187983 */ /* 0x000ee20000100800 */
[----:B------:R-:W-:-:S03]  /*87b0*/  LEA.HI.X.SX32 R9, R5, R2, 0x1, P0 ;  /* 0x0000000205097211 */ /* 0x000fc600000f0eff */
[----:B------:R-:W3:Y:S01]  /*87c0*/  LDL R5, [R1+0x394] ;  /* 0x0003940001057983 */ /* 0x000ee20000100800 */
[----:B------:R-:W-:-:S03]  /*87d0*/  ISETP.GT.AND P1, PT, R0, 0x3f, PT ;  /* 0x0000003f0000780c */ /* 0x000fc60003f24270 */
[----:B0-----:R-:W3:Y:S04]  /*87e0*/  LDL R3, [R1+0x34c] ;  /* 0x00034c0001037983 */ /* 0x001ee80000100800 */
[----:B------:R-:W3:Y:S04]  /*87f0*/  LDL.LU R43, [R1+0x37c] ;  /* 0x00037c00012b7983 */ /* 0x000ee80000300800 */
[----:B------:R-:W3:Y:S04]  /*8800*/  LDL.LU R42, [R1+0x348] ;  /* 0x00034800012a7983 */ /* 0x000ee80000300800 */
[----:B------:R-:W3:Y:S01]  /*8810*/  LDL.LU R38, [R1+0x358] ;  /* 0x0003580001267983 */ /* 0x000ee20000300800 */
[----:B------:R-:W-:-:S03]  /*8820*/  PRMT R168, RZ, 0x7610, R168 ;  /* 0x00007610ffa87816 */ /* 0x000fc600000000a8 */
[----:B------:R-:W3:Y:S01]  /*8830*/  LDL.LU R36, [R1+0x368] ;  /* 0x0003680001247983 */ /* 0x000ee20000300800 */
[----:B------:R-:W-:-:S03]  /*8840*/  PRMT R217, RZ, 0x7610, R217 ;  /* 0x00007610ffd97816 */ /* 0x000fc600000000d9 */
[----:B------:R-:W3:Y:S04]  /*8850*/  LDL.LU R34, [R1+0x378] ;  /* 0x0003780001227983 */ /* 0x000ee80000300800 */
[----:B------:R-:W3:Y:S04]  /*8860*/  @P4 LDG.E.U8 R168, desc[UR14][R12.64] ;  /* 0x0000000e0ca84981 */ /* 0x000ee8000c1e1100 */
[----:B------:R0:W3:Y:S01]  /*8870*/  @P1 LDG.E.U8 R217, desc[UR14][R8.64] ;  /* 0x0000000e08d91981 */ /* 0x0000e2000c1e1100 */
[----:B------:R-:W-:-:S03]  /*8880*/  LOP3.LUT R187, R187, 0xffff, RZ, 0xc0, !PT ;  /* 0x0000ffffbbbb7812 */ /* 0x000fc600078ec0ff */
[----:B------:R-:W3:Y:S01]  /*8890*/  LDL.LU R29, [R1+0x33c] ;  /* 0x00033c00011d7983 */ /* 0x000ee20000300800 */
[----:B------:R-:W-:Y:S02]  /*88a0*/  LOP3.LUT R186, R186, 0xffff, RZ, 0xc0, !PT ;  /* 0x0000ffffbaba7812 */ /* 0x000fe400078ec0ff */
[----:B------:R-:W-:Y:S02]  /*88b0*/  LOP3.LUT R185, R185, 0xffff, RZ, 0xc0, !PT ;  /* 0x0000ffffb9b97812 */ /* 0x000fe400078ec0ff */
[----:B------:R-:W-:Y:S02]  /*88c0*/  LOP3.LUT R184, R184, 0xffff, RZ, 0xc0, !PT ;  /* 0x0000ffffb8b87812 */ /* 0x000fe400078ec0ff */
[----:B------:R-:W-:Y:S02]  /*88d0*/  LOP3.LUT R183, R183, 0xffff, RZ, 0xc0, !PT ;  /* 0x0000ffffb7b77812 */ /* 0x000fe400078ec0ff */
[----:B------:R-:W-:Y:S02]  /*88e0*/  LOP3.LUT R182, R182, 0xffff, RZ, 0xc0, !PT ;  /* 0x0000ffffb6b67812 */ /* 0x000fe400078ec0ff */
[----:B------:R-:W-:-:S02]  /*88f0*/  LOP3.LUT R181, R181, 0xffff, RZ, 0xc0, !PT ;  /* 0x0000ffffb5b57812 */ /* 0x000fc400078ec0ff */
[----:B------:R-:W-:Y:S02]  /*8900*/  LOP3.LUT R180, R180, 0xffff, RZ, 0xc0, !PT ;  /* 0x0000ffffb4b47812 */ /* 0x000fe400078ec0ff */
[----:B------:R-:W-:Y:S02]  /*8910*/  LOP3.LUT R179, R179, 0xffff, RZ, 0xc0, !PT ;  /* 0x0000ffffb3b37812 */ /* 0x000fe400078ec0ff */
[----:B------:R-:W-:Y:S02]  /*8920*/  LOP3.LUT R178, R178, 0xffff, RZ, 0xc0, !PT ;  /* 0x0000ffffb2b27812 */ /* 0x000fe400078ec0ff */
[----:B------:R-:W-:Y:S02]  /*8930*/  LOP3.LUT R177, R177, 0xffff, RZ, 0xc0, !PT ;  /* 0x0000ffffb1b17812 */ /* 0x000fe400078ec0ff */
[----:B------:R-:W-:Y:S02]  /*8940*/  LOP3.LUT R175, R175, 0xffff, RZ, 0xc0, !PT ;  /* 0x0000ffffafaf7812 */ /* 0x000fe400078ec0ff */
[----:B------:R-:W-:-:S02]  /*8950*/  LOP3.LUT R174, R174, 0xffff, RZ, 0xc0, !PT ;  /* 0x0000ffffaeae7812 */ /* 0x000fc400078ec0ff */
[----:B------:R-:W-:Y:S02]  /*8960*/  LOP3.LUT R171, R171, 0xffff, RZ, 0xc0, !PT ;  /* 0x0000ffffabab7812 */ /* 0x000fe400078ec0ff */
[----:B--2---:R-:W-:Y:S02]  /*8970*/  LOP3.LUT R10, R10, 0xffff, RZ, 0xc0, !PT ;  /* 0x0000ffff0a0a7812 */ /* 0x004fe400078ec0ff */
[----:B0-----:R-:W-:Y:S01]  /*8980*/  LOP3.LUT R8, R188, 0xffff, RZ, 0xc0, !PT ;  /* 0x0000ffffbc087812 */ /* 0x001fe200078ec0ff */
[----:B------:R-:W-:Y:S01]  /*8990*/  STL [R1+0x3a8], R2 ;  /* 0x0003a80201007387 */ /* 0x000fe20000100800 */
[----:B------:R-:W-:Y:S02]  /*89a0*/  LOP3.LUT R15, R15, 0xffff, RZ, 0xc0, !PT ;  /* 0x0000ffff0f0f7812 */ /* 0x000fe400078ec0ff */
[----:B----4-:R-:W-:Y:S01]  /*89b0*/  LOP3.LUT R14, R14, 0xffff, RZ, 0xc0, !PT ;  /* 0x0000ffff0e0e7812 */ /* 0x010fe200078ec0ff */
[----:B------:R-:W2:Y:S01]  /*89c0*/  LDL.LU R47, [R1+0x338] ;  /* 0x00033800012f7983 */ /* 0x000ea20000300800 */
[----:B------:R-:W-:-:S02]  /*89d0*/  PRMT R186, R187, 0x3340, R186 ;  /* 0x00003340bbba7816 */ /* 0x000fc400000000ba */
[----:B------:R-:W-:Y:S01]  /*89e0*/  PRMT R184, R185, 0x3340, R184 ;  /* 0x00003340b9b87816 */ /* 0x000fe200000000b8 */
[----:B------:R-:W4:Y:S01]  /*89f0*/  LDL.LU R33, [R1+0x32c] ;  /* 0x00032c0001217983 */ /* 0x000f220000300800 */
[----:B------:R-:W-:Y:S02]  /*8a00*/  PRMT R13, R183, 0x3340, R182 ;  /* 0x00003340b70d7816 */ /* 0x000fe400000000b6 */
[----:B------:R-:W-:Y:S02]  /*8a10*/  PRMT R180, R181, 0x3340, R180 ;  /* 0x00003340b5b47816 */ /* 0x000fe400000000b4 */
[----:B------:R-:W-:Y:S02]  /*8a20*/  PRMT R178, R179, 0x3340, R178 ;  /* 0x00003340b3b27816 */ /* 0x000fe400000000b2 */
[----:B------:R-:W-:Y:S02]  /*8a30*/  PRMT R175, R177, 0x3340, R175 ;  /* 0x00003340b1af7816 */ /* 0x000fe400000000af */
[----:B------:R-:W-:-:S02]  /*8a40*/  PRMT R171, R174, 0x3340, R171 ;  /* 0x00003340aeab7816 */ /* 0x000fc400000000ab */
[----:B------:R-:W-:Y:S02]  /*8a50*/  PRMT R12, R10, 0x3340, R8 ;  /* 0x000033400a0c7816 */ /* 0x000fe40000000008 */
        /* <DEDUP_REMOVED lines=14> */
[----:B------:R-:W-:Y:S02]  /*8b40*/  PRMT R11, R15, 0x3340, R14 ;  /* 0x000033400f0b7816 */ /* 0x000fe4000000000e */
[----:B------:R-:W-:Y:S02]  /*8b50*/  PRMT R13, R184, 0x5410, R13 ;  /* 0x00005410b80d7816 */ /* 0x000fe4000000000d */
[----:B------:R-:W-:-:S02]  /*8b60*/  PRMT R14, R180, 0x5410, R178 ;  /* 0x00005410b40e7816 */ /* 0x000fc400000000b2 */
[----:B------:R-:W-:Y:S02]  /*8b70*/  PRMT R15, R175, 0x5410, R171 ;  /* 0x00005410af0f7816 */ /* 0x000fe400000000ab */
[----:B------:R-:W-:Y:S01]  /*8b80*/  PRMT R12, R12, 0x5410, R186 ;  /* 0x000054100c0c7816 */ /* 0x000fe200000000ba */
[----:B------:R-:W-:Y:S01]  /*8b90*/  BAR.SYNC.DEFER_BLOCKING 0x0 ;  /* 0x0000000000007b1d */ /* 0x000fe20000010000 */
[----:B------:R-:W-:Y:S02]  /*8ba0*/  PRMT R167, R170, 0x3340, R167 ;  /* 0x00003340aaa77816 */ /* 0x000fe400000000a7 */
[----:B------:R-:W-:Y:S02]  /*8bb0*/  PRMT R164, R166, 0x3340, R164 ;  /* 0x00003340a6a47816 */ /* 0x000fe400000000a4 */
[----:B------:R-:W-:Y:S02]  /*8bc0*/  PRMT R160, R163, 0x3340, R160 ;  /* 0x00003340a3a07816 */ /* 0x000fe400000000a0 */
[----:B------:R-:W-:-:S02]  /*8bd0*/  PRMT R9, R159, 0x3340, R156 ;  /* 0x000033409f097816 */ /* 0x000fc4000000009c */
[----:B------:R-:W-:Y:S02]  /*8be0*/  PRMT R152, R155, 0x3340, R152 ;  /* 0x000033409b987816 */ /* 0x000fe40000000098 */
[----:B------:R-:W-:Y:S02]  /*8bf0*/  PRMT R20, R23, 0x3340, R20 ;  /* 0x0000334017147816 */ /* 0x000fe40000000014 */
[----:B------:R-:W-:Y:S02]  /*8c00*/  PRMT R17, R19, 0x3340, R17 ;  /* 0x0000334013117816 */ /* 0x000fe40000000011 */
[----:B------:R-:W-:Y:S02]  /*8c10*/  PRMT R8, R167, 0x5410, R164 ;  /* 0x00005410a7087816 */ /* 0x000fe400000000a4 */
[----:B------:R-:W-:Y:S02]  /*8c20*/  PRMT R9, R160, 0x5410, R9 ;  /* 0x00005410a0097816 */ /* 0x000fe40000000009 */
[----:B------:R-:W-:-:S02]  /*8c30*/  PRMT R10, R152, 0x5410, R20 ;  /* 0x00005410980a7816 */ /* 0x000fc40000000014 */
[----:B------:R-:W-:Y:S01]  /*8c40*/  PRMT R11, R17, 0x5410, R11 ;  /* 0x00005410110b7816 */ /* 0x000fe2000000000b */
[----:B---3--:R0:W-:Y:S04]  /*8c50*/  STS.128 [R26+UR12], R12 ;  /* 0x0000000c1a007988 */ /* 0x0081e80008000c0c */
[----:B0-----:R-:W3:Y:S04]  /*8c60*/  LDL.LU R26, [R1+0x328] ;  /* 0x00032800011a7983 */ /* 0x001ee80000300800 */
[----:B------:R0:W-:Y:S04]  /*8c70*/  STS.128 [R5+UR12], R8 ;  /* 0x0000000805007988 */ /* 0x0001e80008000c0c */
[----:B------:R-:W3:Y:S04]  /*8c80*/  LDL.LU R51, [R1+0x318] ;  /* 0x0003180001337983 */ /* 0x000ee80000300800 */
[----:B0-----:R-:W3:Y:S01]  /*8c90*/  LDL.LU R5, [R1+0x31c] ;  /* 0x00031c0001057983 */ /* 0x001ee20000300800 */
[----:B------:R-:W-:-:S02]  /*8ca0*/  ISETP.GE.AND P0, PT, R7, R0, PT ;  /* 0x000000000700720c */ /* 0x000fc40003f06270 */
[C---:B------:R-:W-:Y:S01]  /*8cb0*/  IADD3 R12, P1, R6.reuse, R222, RZ ;  /* 0x000000de060c7210 */ /* 0x040fe20007f3e0ff */
[----:B------:R-:W3:Y:S01]  /*8cc0*/  LDL.LU R7, [R1+0x2e8] ;  /* 0x0002e80001077983 */ /* 0x000ee20000300800 */
[----:B------:R-:W-:Y:S02]  /*8cd0*/  SHF.R.S32.HI R55, RZ, 0x1f, R6 ;  /* 0x0000001fff377819 */ /* 0x000fe40000011406 */
[C---:B------:R-:W-:Y:S01]  /*8ce0*/  IADD3 R8, P2, R6.reuse, R43, RZ ;  /* 0x0000002b06087210 */ /* 0x040fe20007f5e0ff */
[----:B------:R-:W-:Y:S01]  /*8cf0*/  STL [R1+0x3fc], R221 ;  /* 0x0003fcdd01007387 */ /* 0x000fe20000100800 */
[----:B------:R-:W-:Y:S01]  /*8d00*/  PRMT R203, RZ, 0x7610, R203 ;  /* 0x00007610ffcb7816 */ /* 0x000fe200000000cb */
[C---:B------:R-:W-:Y:S01]  /*8d10*/  IMAD.X R13, R55.reuse, 0x1, R221, P1 ;  /* 0x00000001370d7824 */ /* 0x040fe200008e06dd */
[----:B------:R-:W-:Y:S01]  /*8d20*/  IADD3 R10, P1, R6, R25, RZ ;  /* 0x00000019060a7210 */ /* 0x000fe20007f3e0ff */
[----:B------:R-:W-:Y:S01]  /*8d30*/  IMAD.X R9, R55, 0x1, R34, P2 ;  /* 0x0000000137097824 */ /* 0x000fe200010e0622 */
[----:B------:R-:W3:Y:S01]  /*8d40*/  LDL.LU R32, [R1+0x2f8] ;  /* 0x0002f80001207983 */ /* 0x000ee20000300800 */
[----:B------:R-:W-:-:S03]  /*8d50*/  PRMT R201, RZ, 0x7610, R201 ;  /* 0x00007610ffc97816 */ /* 0x000fc600000000c9 */
[----:B------:R-:W3:Y:S01]  /*8d60*/  LDL.LU R28, [R1+0x308] ;  /* 0x00030800011c7983 */ /* 0x000ee20000300800 */
[----:B------:R-:W-:-:S03]  /*8d70*/  IMAD.X R11, R55, 0x1, R36, P1 ;  /* 0x00000001370b7824 */ /* 0x000fc600008e0624 */
[----:B------:R-:W3:Y:S04]  /*8d80*/  LDL R30, [R1+0x30c] ;  /* 0x00030c00011e7983 */ /* 0x000ee80000100800 */
[----:B------:R0:W3:Y:S01]  /*8d90*/  @!P0 LDG.E.U8 R203, desc[UR14][R8.64] ;  /* 0x0000000e08cb8981 */ /* 0x0000e2000c1e1100 */
[----:B------:R-:W-:-:S03]  /*8da0*/  PRMT R200, RZ, 0x7610, R200 ;  /* 0x00007610ffc87816 */ /* 0x000fc600000000c8 */
[----:B------:R1:W3:Y:S04]  /*8db0*/  @!P0 LDG.E.U8 R201, desc[UR14][R10.64] ;  /* 0x0000000e0ac98981 */ /* 0x0002e8000c1e1100 */
[----:B------:R-:W3:Y:S01]  /*8dc0*/  LDL R27, [R1+0x2fc] ;  /* 0x0002fc00011b7983 */ /* 0x000ee20000100800 */
[C---:B0-----:R-:W-:Y:S02]  /*8dd0*/  IADD3 R8, P1, R6.reuse, R24, RZ ;  /* 0x0000001806087210 */ /* 0x041fe40007f3e0ff */
[----:B------:R-:W-:Y:S01]  /*8de0*/  PRMT R198, RZ, 0x7610, R198 ;  /* 0x00007610ffc67816 */ /* 0x000fe200000000c6 */
[----:B------:R-:W3:Y:S02]  /*8df0*/  LDL R25, [R1+0x2ec] ;  /* 0x0002ec0001197983 */ /* 0x000ee40000100800 */
[C---:B------:R-:W-:Y:S01]  /*8e00*/  IMAD.X R9, R55.reuse, 0x1, R38, P1 ;  /* 0x0000000137097824 */ /* 0x040fe200008e0626 */
[----:B-1----:R-:W-:Y:S01]  /*8e10*/  IADD3 R10, P1, R6, R3, RZ ;  /* 0x00000003060a7210 */ /* 0x002fe20007f3e0ff */
[----:B------:R-:W3:Y:S04]  /*8e20*/  LDL R24, [R1+0x2dc] ;  /* 0x0002dc0001187983 */ /* 0x000ee80000100800 */
[----:B------:R0:W3:Y:S01]  /*8e30*/  @!P0 LDG.E.U8 R200, desc[UR14][R8.64] ;  /* 0x0000000e08c88981 */ /* 0x0000e2000c1e1100 */
[----:B------:R-:W-:Y:S01]  /*8e40*/  IMAD.X R11, R55, 0x1, R42, P1 ;  /* 0x00000001370b7824 */ /* 0x000fe200008e062a */
[----:B------:R-:W-:-:S02]  /*8e50*/  PRMT R202, RZ, 0x7610, R202 ;  /* 0x00007610ffca7816 */ /* 0x000fc400000000ca */
[----:B------:R-:W-:Y:S01]  /*8e60*/  PRMT R197, RZ, 0x7610, R197 ;  /* 0x00007610ffc57816 */ /* 0x000fe200000000c5 */
[----:B------:R-:W3:Y:S04]  /*8e70*/  LDL R15, [R1+0x2cc] ;  /* 0x0002cc00010f7983 */ /* 0x000ee80000100800 */
[----:B------:R-:W3:Y:S01]  /*8e80*/  @!P0 LDG.E.U8 R202, desc[UR14][R12.64] ;  /* 0x0000000e0cca8981 */ /* 0x000ee2000c1e1100 */
[----:B0-----:R-:W-:-:S03]  /*8e90*/  IADD3 R8, P1, R6, R29, RZ ;  /* 0x0000001d06087210 */ /* 0x001fc60007f3e0ff */
[----:B------:R-:W3:Y:S02]  /*8ea0*/  LDL R14, [R1+0x2c8] ;  /* 0x0002c800010e7983 */ /* 0x000ee40000100800 */
[----:B--2---:R-:W-:Y:S02]  /*8eb0*/  IMAD.X R9, R55, 0x1, R47, P1 ;  /* 0x0000000137097824 */ /* 0x004fe400008e062f */
[----:B------:R-:W2:Y:S04]  /*8ec0*/  LDL R3, [R1+0x2ac] ;  /* 0x0002ac0001037983 */ /* 0x000ea80000100800 */
[----:B------:R4:W2:Y:S04]  /*8ed0*/  @!P0 LDG.E.U8 R198, desc[UR14][R8.64] ;  /* 0x0000000e08c68981 */ /* 0x0008a8000c1e1100 */
[----:B------:R-:W2:Y:S04]  /*8ee0*/  LDL R13, [R1+0x2bc] ;  /* 0x0002bc00010d7983 */ /* 0x000ea80000100800 */
[----:B------:R-:W2:Y:S01]  /*8ef0*/  LDL R12, [R1+0x2b8] ;  /* 0x0002b800010c7983 */ /* 0x000ea20000100800 */
[----:B----4-:R-:W-:-:S03]  /*8f00*/  IADD3 R8, P1, R6, R33, RZ ;  /* 0x0000002106087210 */ /* 0x010fc60007f3e0ff */
[----:B------:R-:W4:Y:S02]  /*8f10*/  LDL R2, [R1+0x2a8] ;  /* 0x0002a80001027983 */ /* 0x000f240000100800 */
[----:B---3--:R-:W-:-:S05]  /*8f20*/  IMAD.X R9, R55, 0x1, R26, P1 ;  /* 0x0000000137097824 */ /* 0x008fca00008e061a */
[----:B------:R0:W3:Y:S02]  /*8f30*/  @!P0 LDG.E.U8 R197, desc[UR14][R8.64] ;  /* 0x0000000e08c58981 */ /* 0x0000e4000c1e1100 */
[----:B0-----:R-:W-:Y:S02]  /*8f40*/  IADD3 R8, P1, R6, R5, RZ ;  /* 0x0000000506087210 */ /* 0x001fe40007f3e0ff */
[----:B------:R0:W-:Y:S04]  /*8f50*/  STL [R1+0x3ac], R5 ;  /* 0x0003ac0501007387 */ /* 0x0001e80000100800 */
[----:B0-----:R-:W2:Y:S01]  /*8f60*/  LDL.LU R5, [R1+0x2d8] ;  /* 0x0002d80001057983 */ /* 0x001ea20000300800 */
[----:B------:R-:W-:Y:S01]  /*8f70*/  PRMT R196, RZ, 0x7610, R196 ;  /* 0x00007610ffc47816 */ /* 0x000fe200000000c4 */
[----:B------:R-:W-:-:S05]  /*8f80*/  IMAD.X R9, R55, 0x1, R51, P1 ;  /* 0x0000000137097824 */ /* 0x000fca00008e0633 */
[----:B------:R0:W3:Y:S01]  /*8f90*/  @!P0 LDG.E.U8 R196, desc[UR14][R8.64] ;  /* 0x0000000e08c48981 */ /* 0x0000e2000c1e1100 */
[----:B------:R-:W-:Y:S02]  /*8fa0*/  PRMT R195, RZ, 0x7610, R195 ;  /* 0x00007610ffc37816 */ /* 0x000fe400000000c3 */
[----:B0-----:R-:W-:-:S05]  /*8fb0*/  IADD3 R8, P1, R6, R30, RZ ;  /* 0x0000001e06087210 */ /* 0x001fca0007f3e0ff */
        /* <DEDUP_REMOVED lines=11> */
[----:B0-----:R-:W-:Y:S02]  /*9070*/  IADD3 R8, P1, R6, R24, RZ ;  /* 0x0000001806087210 */ /* 0x001fe40007f3e0ff */
[----:B------:R-:W-:Y:S01]  /*9080*/  PRMT R191, RZ, 0x7610, R191 ;  /* 0x00007610ffbf7816 */ /* 0x000fe200000000bf */
[----:B------:R0:W-:Y:S01]  /*9090*/  STL [R1+0x3b0], R7 ;  /* 0x0003b00701007387 */ /* 0x0001e20000100800 */
[----:B------:R-:W-:Y:S01]  /*90a0*/  PRMT R190, RZ, 0x7610, R190 ;  /* 0x00007610ffbe7816 */ /* 0x000fe200000000be */
[----:B--2---:R-:W-:-:S05]  /*90b0*/  IMAD.X R9, R55, 0x1, R5, P1 ;  /* 0x0000000137097824 */ /* 0x004fca00008e0605 */
[----:B------:R1:W2:Y:S02]  /*90c0*/  @!P0 LDG.E.U8 R192, desc[UR14][R8.64] ;  /* 0x0000000e08c08981 */ /* 0x0002a4000c1e1100 */
[C---:B-1----:R-:W-:Y:S02]  /*90d0*/  IADD3 R8, P1, R6.reuse, R15, RZ ;  /* 0x0000000f06087210 */ /* 0x042fe40007f3e0ff */
[----:B------:R1:W-:Y:S03]  /*90e0*/  STL [R1+0x3b4], R5 ;  /* 0x0003b40501007387 */ /* 0x0003e60000100800 */
[----:B------:R-:W-:Y:S01]  /*90f0*/  IMAD.X R9, R55, 0x1, R14, P1 ;  /* 0x0000000137097824 */ /* 0x000fe200008e060e */
[----:B0-----:R-:W3:Y:S04]  /*9100*/  LDL R7, [R1+0x29c] ;  /* 0x00029c0001077983 */ /* 0x001ee80000100800 */
[----:B------:R0:W2:Y:S04]  /*9110*/  @!P0 LDG.E.U8 R191, desc[UR14][R8.64] ;  /* 0x0000000e08bf8981 */ /* 0x0000a8000c1e1100 */
[----:B-1----:R-:W2:Y:S04]  /*9120*/  LDL R5, [R1+0x298] ;  /* 0x0002980001057983 */ /* 0x002ea80000100800 */
[----:B------:R-:W2:Y:S01]  /*9130*/  LDL R46, [R1+0x27c] ;  /* 0x00027c00012e7983 */ /* 0x000ea20000100800 */
[----:B0-----:R-:W-:-:S03]  /*9140*/  IADD3 R8, P1, R6, R13, RZ ;  /* 0x0000000d06087210 */ /* 0x001fc60007f3e0ff */
[----:B------:R-:W2:Y:S02]  /*9150*/  LDL R45, [R1+0x288] ;  /* 0x00028800012d7983 */ /* 0x000ea40000100800 */
[----:B------:R-:W-:Y:S02]  /*9160*/  IMAD.X R9, R55, 0x1, R12, P1 ;  /* 0x0000000137097824 */ /* 0x000fe400008e060c */
[----:B------:R-:W2:Y:S04]  /*9170*/  LDL R44, [R1+0x26c] ;  /* 0x00026c00012c7983 */ /* 0x000ea80000100800 */
[----:B------:R0:W2:Y:S04]  /*9180*/  @!P0 LDG.E.U8 R190, desc[UR14][R8.64] ;  /* 0x0000000e08be8981 */ /* 0x0000a8000c1e1100 */
[----:B------:R-:W2:Y:S04]  /*9190*/  LDL R41, [R1+0x278] ;  /* 0x0002780001297983 */ /* 0x000ea80000100800 */
[----:B------:R-:W2:Y:S01]  /*91a0*/  LDL R40, [R1+0x268] ;  /* 0x0002680001287983 */ /* 0x000ea20000100800 */
[----:B0-----:R-:W-:-:S03]  /*91b0*/  IADD3 R8, P1, R6, R3, RZ ;  /* 0x0000000306087210 */ /* 0x001fc60007f3e0ff */
[----:B------:R-:W2:Y:S02]  /*91c0*/  LDL R3, [R1+0x28c] ;  /* 0x00028c0001037983 */ /* 0x000ea40000100800 */
[----:B----4-:R-:W-:Y:S02]  /*91d0*/  IMAD.X R9, R55, 0x1, R2, P1 ;  /* 0x0000000137097824 */ /* 0x010fe400008e0602 */
[----:B------:R-:W4:Y:S04]  /*91e0*/  LDL R39, [R1+0x25c] ;  /* 0x00025c0001277983 */ /* 0x000f280000100800 */
[----:B------:R-:W4:Y:S04]  /*91f0*/  LDL R2, [R1+0x390] ;  /* 0x0003900001027983 */ /* 0x000f280000100800 */
[----:B------:R-:W4:Y:S04]  /*9200*/  LDL R37, [R1+0x258] ;  /* 0x0002580001257983 */ /* 0x000f280000100800 */
[----:B------:R-:W4:Y:S04]  /*9210*/  LDL R35, [R1+0x24c] ;  /* 0x00024c0001237983 */ /* 0x000f280000100800 */
[----:B------:R-:W4:Y:S04]  /*9220*/  LDL R31, [R1+0x248] ;  /* 0x00024800011f7983 */ /* 0x000f280000100800 */
[----:B------:R-:W4:Y:S04]  /*9230*/  LDL R30, [R1+0x23c] ;  /* 0x00023c00011e7983 */ /* 0x000f280000100800 */
[----:B------:R-:W4:Y:S01]  /*9240*/  LDL R27, [R1+0x238] ;  /* 0x00023800011b7983 */ /* 0x000f220000100800 */
[----:B------:R-:W-:-:S03]  /*9250*/  PRMT R199, RZ, 0x7610, R199 ;  /* 0x00007610ffc77816 */ /* 0x000fc600000000c7 */
[----:B------:R-:W4:Y:S01]  /*9260*/  LDL.LU R48, [R1+0x22c] ;  /* 0x00022c0001307983 */ /* 0x000f220000300800 */
[----:B------:R-:W-:Y:S02]  /*9270*/  PRMT R189, RZ, 0x7610, R189 ;  /* 0x00007610ffbd7816 */ /* 0x000fe400000000bd */
[----:B------:R-:W-:Y:S01]  /*9280*/  PRMT R188, RZ, 0x7610, R188 ;  /* 0x00007610ffbc7816 */ /* 0x000fe200000000bc */
[----:B------:R-:W4:Y:S01]  /*9290*/  LDL R24, [R1+0x228] ;  /* 0x0002280001187983 */ /* 0x000f220000100800 */
[----:B------:R-:W-:Y:S02]  /*92a0*/  LOP3.LUT R176, R176, 0xffff, RZ, 0xc0, !PT ;  /* 0x0000ffffb0b07812 */ /* 0x000fe400078ec0ff */
[----:B------:R-:W-:Y:S01]  /*92b0*/  LOP3.LUT R173, R173, 0xffff, RZ, 0xc0, !PT ;  /* 0x0000ffffadad7812 */ /* 0x000fe200078ec0ff */
[----:B------:R-:W4:Y:S01]  /*92c0*/  @!P0 LDG.E.U8 R199, desc[UR14][R10.64] ;  /* 0x0000000e0ac78981 */ /* 0x000f22000c1e1100 */
[----:B------:R-:W-:Y:S02]  /*92d0*/  LOP3.LUT R172, R172, 0xffff, RZ, 0xc0, !PT ;  /* 0x0000ffffacac7812 */ /* 0x000fe400078ec0ff */
[----:B------:R-:W-:Y:S01]  /*92e0*/  LOP3.LUT R169, R169, 0xffff, RZ, 0xc0, !PT ;  /* 0x0000ffffa9a97812 */ /* 0x000fe200078ec0ff */
[----:B------:R0:W4:Y:S01]  /*92f0*/  @!P0 LDG.E.U8 R189, desc[UR14][R8.64] ;  /* 0x0000000e08bd8981 */ /* 0x000122000c1e1100 */
        /* <DEDUP_REMOVED lines=12> */
[----:B------:R-:W-:-:S02]  /*93c0*/  PRMT R173, R176, 0x3340, R173 ;  /* 0x00003340b0ad7816 */ /* 0x000fc400000000ad */
[----:B0-----:R-:W-:Y:S02]  /*93d0*/  PRMT R8, R172, 0x3340, R169 ;  /* 0x00003340ac087816 */ /* 0x001fe400000000a9 */
[----:B------:R-:W-:Y:S02]  /*93e0*/  PRMT R165, R168, 0x3340, R165 ;  /* 0x00003340a8a57816 */ /* 0x000fe400000000a5 */
        /* <DEDUP_REMOVED lines=9> */
[----:B---3--:R-:W-:-:S05]  /*9480*/  IADD3 R12, P1, R6, R7, RZ ;  /* 0x00000007060c7210 */ /* 0x008fca0007f3e0ff */
[----:B--2---:R-:W-:-:S05]  /*9490*/  IMAD.X R13, R55, 0x1, R5, P1 ;  /* 0x00000001370d7824 */ /* 0x004fca00008e0605 */
[----:B------:R-:W2:Y:S04]  /*94a0*/  @!P0 LDG.E.U8 R188, desc[UR14][R12.64] ;  /* 0x0000000e0cbc8981 */ /* 0x000ea8000c1e1100 */
[----:B------:R-:W3:Y:S04]  /*94b0*/  LDL R13, [R1+0x218] ;  /* 0x00021800010d7983 */ /* 0x000ee80000100800 */
[----:B------:R-:W2:Y:S04]  /*94c0*/  LDL.LU R25, [R1+0x21c] ;  /* 0x00021c0001197983 */ /* 0x000ea80000300800 */
[----:B------:R-:W3:Y:S04]  /*94d0*/  LDL.LU R5, [R1+0x304] ;  /* 0x0003040001057983 */ /* 0x000ee80000300800 */
[----:B------:R-:W3:Y:S01]  /*94e0*/  LDL.LU R7, [R1+0x2d0] ;  /* 0x0002d00001077983 */ /* 0x000ee20000300800 */
[----:B------:R-:W-:-:S03]  /*94f0*/  IADD3 R14, P1, R6, R3, RZ ;  /* 0x00000003060e7210 */ /* 0x000fc60007f3e0ff */
[----:B----4-:R0:W-:Y:S04]  /*9500*/  STS.128 [R2+UR12], R8 ;  /* 0x0000000802007988 */ /* 0x0101e80008000c0c */
[----:B0-----:R-:W4:Y:S04]  /*9510*/  LDL.LU R2, [R1+0x314] ;  /* 0x0003140001027983 */ /* 0x001f280000300800 */
[----:B------:R-:W4:Y:S04]  /*9520*/  LDL.LU R3, [R1+0x2e0] ;  /* 0x0002e00001037983 */ /* 0x000f280000300800 */
[----:B------:R-:W4:Y:S04]  /*9530*/  LDL R12, [R1+0x208] ;  /* 0x00020800010c7983 */ /* 0x000f280000100800 */
[----:B------:R-:W4:Y:S01]  /*9540*/  LDL.LU R52, [R1+0x20c] ;  /* 0x00020c0001347983 */ /* 0x000f220000300800 */
[C---:B------:R-:W-:Y:S01]  /*9550*/  IADD3 R8, P2, R6.reuse, R46, RZ ;  /* 0x0000002e06087210 */ /* 0x040fe20007f5e0ff */
[C---:B------:R-:W-:Y:S01]  /*9560*/  IMAD.X R15, R55.reuse, 0x1, R45, P1 ;  /* 0x00000001370f7824 */ /* 0x040fe200008e062d */
[----:B------:R-:W-:Y:S01]  /*9570*/  PRMT R186, RZ, 0x7610, R186 ;  /* 0x00007610ffba7816 */ /* 0x000fe200000000ba */
[----:B------:R-:W4:Y:S01]  /*9580*/  LDL R56, [R1+0x2e4] ;  /* 0x0002e40001387983 */ /* 0x000f220000100800 */
[----:B------:R-:W-:Y:S01]  /*9590*/  IADD3 R10, P1, R6, R44, RZ ;  /* 0x0000002c060a7210 */ /* 0x000fe20007f3e0ff */
[C---:B------:R-:W-:Y:S01]  /*95a0*/  IMAD.X R9, R55.reuse, 0x1, R41, P2 ;  /* 0x0000000137097824 */ /* 0x040fe200010e0629 */
[----:B------:R-:W-:Y:S01]  /*95b0*/  PRMT R185, RZ, 0x7610, R185 ;  /* 0x00007610ffb97816 */ /* 0x000fe200000000b9 */
[----:B------:R-:W4:Y:S02]  /*95c0*/  LDL R54, [R1+0x2c4] ;  /* 0x0002c40001367983 */ /* 0x000f240000100800 */
[----:B------:R-:W-:-:S02]  /*95d0*/  IMAD.X R11, R55, 0x1, R40, P1 ;  /* 0x00000001370b7824 */ /* 0x000fc400008e0628 */
[----:B------:R0:W4:Y:S01]  /*95e0*/  @!P0 LDG.E.U8 R186, desc[UR14][R8.64] ;  /* 0x0000000e08ba8981 */ /* 0x000122000c1e1100 */
[----:B------:R-:W-:-:S03]  /*95f0*/  PRMT R184, RZ, 0x7610, R184 ;  /* 0x00007610ffb87816 */ /* 0x000fc600000000b8 */
[----:B------:R1:W4:Y:S01]  /*9600*/  @!P0 LDG.E.U8 R185, desc[UR14][R10.64] ;  /* 0x0000000e0ab98981 */ /* 0x000322000c1e1100 */
[----:B------:R-:W-:Y:S02]  /*9610*/  PRMT R182, RZ, 0x7610, R182 ;  /* 0x00007610ffb67816 */ /* 0x000fe400000000b6 */
[----:B------:R-:W-:Y:S01]  /*9620*/  PRMT R181, RZ, 0x7610, R181 ;  /* 0x00007610ffb57816 */ /* 0x000fe200000000b5 */
[----:B------:R-:W4:Y:S01]  /*9630*/  LDL R50, [R1+0x2b4] ;  /* 0x0002b40001327983 */ /* 0x000f220000100800 */
[C---:B0-----:R-:W-:Y:S02]  /*9640*/  IADD3 R8, P1, R6.reuse, R39, RZ ;  /* 0x0000002706087210 */ /* 0x041fe40007f3e0ff */
[----:B------:R-:W-:Y:S01]  /*9650*/  PRMT R180, RZ, 0x7610, R180 ;  /* 0x00007610ffb47816 */ /* 0x000fe200000000b4 */
[----:B------:R-:W4:Y:S02]  /*9660*/  LDL R46, [R1+0x2a4] ;  /* 0x0002a400012e7983 */ /* 0x000f240000100800 */
[----:B------:R-:W-:Y:S01]  /*9670*/  IMAD.X R9, R55, 0x1, R37, P1 ;  /* 0x0000000137097824 */ /* 0x000fe200008e0625 */
[----:B-1----:R-:W-:-:S04]  /*9680*/  IADD3 R10, P1, R6, R35, RZ ;  /* 0x00000023060a7210 */ /* 0x002fc80007f3e0ff */
[----:B------:R0:W4:Y:S01]  /*9690*/  @!P0 LDG.E.U8 R184, desc[UR14][R8.64] ;  /* 0x0000000e08b88981 */ /* 0x000122000c1e1100 */
[----:B------:R-:W-:Y:S01]  /*96a0*/  IMAD.X R11, R55, 0x1, R31, P1 ;  /* 0x00000001370b7824 */ /* 0x000fe200008e061f */
[----:B0-----:R-:W-:-:S05]  /*96b0*/  IADD3 R8, P1, R6, R30, RZ ;  /* 0x0000001e06087210 */ /* 0x001fca0007f3e0ff */
[----:B------:R-:W-:Y:S01]  /*96c0*/  IMAD.X R9, R55, 0x1, R27, P1 ;  /* 0x0000000137097824 */ /* 0x000fe200008e061b */
[----:B------:R-:W-:Y:S01]  /*96d0*/  PRMT R179, RZ, 0x7610, R179 ;  /* 0x00007610ffb37816 */ /* 0x000fe200000000b3 */
[----:B------:R-:W4:Y:S04]  /*96e0*/  LDL R27, [R1+0x2d4] ;  /* 0x0002d400011b7983 */ /* 0x000f280000100800 */
[----:B------:R0:W4:Y:S04]  /*96f0*/  @!P0 LDG.E.U8 R182, desc[UR14][R8.64] ;  /* 0x0000000e08b68981 */ /* 0x000128000c1e1100 */
[----:B------:R-:W4:Y:S04]  /*9700*/  LDL.LU R53, [R1+0x310] ;  /* 0x0003100001357983 */ /* 0x000f280000300800 */
[----:B------:R-:W4:Y:S01]  /*9710*/  LDL.LU R49, [R1+0x330] ;  /* 0x0003300001317983 */ /* 0x000f220000300800 */
[----:B0-----:R-:W-:-:S03]  /*9720*/  IADD3 R8, P1, R6, R48, RZ ;  /* 0x0000003006087210 */ /* 0x001fc60007f3e0ff */
[----:B------:R-:W4:Y:S02]  /*9730*/  LDL.LU R45, [R1+0x374] ;  /* 0x00037400012d7983 */ /* 0x000f240000300800 */
[----:B------:R-:W-:Y:S02]  /*9740*/  IMAD.X R9, R55, 0x1, R24, P1 ;  /* 0x0000000137097824 */ /* 0x000fe400008e0618 */
[----:B------:R-:W4:Y:S04]  /*9750*/  LDL.LU R44, [R1+0x340] ;  /* 0x00034000012c7983 */ /* 0x000f280000300800 */
[----:B------:R2:W4:Y:S01]  /*9760*/  @!P0 LDG.E.U8 R181, desc[UR14][R8.64] ;  /* 0x0000000e08b58981 */ /* 0x000522000c1e1100 */
[----:B------:R-:W-:-:S03]  /*9770*/  PRMT R178, RZ, 0x7610, R178 ;  /* 0x00007610ffb27816 */ /* 0x000fc600000000b2 */
[----:B------:R-:W4:Y:S04]  /*9780*/  LDL.LU R41, [R1+0x324] ;  /* 0x0003240001297983 */ /* 0x000f280000300800 */
[----:B------:R-:W4:Y:S04]  /*9790*/  LDL.LU R40, [R1+0x350] ;  /* 0x0003500001287983 */ /* 0x000f280000300800 */
[----:B------:R-:W4:Y:S04]  /*97a0*/  LDL.LU R39, [R1+0x2f0] ;  /* 0x0002f00001277983 */ /* 0x000f280000300800 */
[----:B------:R-:W4:Y:S04]  /*97b0*/  LDL.LU R37, [R1+0x360] ;  /* 0x0003600001257983 */ /* 0x000f280000300800 */
[----:B------:R-:W4:Y:S04]  /*97c0*/  LDL.LU R35, [R1+0x370] ;  /* 0x0003700001237983 */ /* 0x000f280000300800 */
[----:B------:R-:W4:Y:S04]  /*97d0*/  LDL.LU R31, [R1+0x334] ;  /* 0x00033400011f7983 */ /* 0x000f280000300800 */
[----:B------:R-:W4:Y:S04]  /*97e0*/  LDL.LU R30, [R1+0x300] ;  /* 0x00030000011e7983 */ /* 0x000f280000300800 */
[----:B------:R-:W4:Y:S04]  /*97f0*/  LDL.LU R24, [R1+0x320] ;  /* 0x0003200001187983 */ /* 0x000f280000300800 */
[----:B------:R0:W-:Y:S01]  /*9800*/  STL [R1+0x3f0], R251 ;  /* 0x0003f0fb01007387 */ /* 0x0001e20000100800 */
[----:B------:R-:W-:-:S02]  /*9810*/  PRMT R177, RZ, 0x7610, R177 ;  /* 0x00007610ffb17816 */ /* 0x000fc400000000b1 */
[----:B--2---:R-:W-:-:S05]  /*9820*/  IADD3 R8, P1, R6, R25, RZ ;  /* 0x0000001906087210 */ /* 0x004fca0007f3e0ff */
[----:B---3--:R-:W-:-:S05]  /*9830*/  IMAD.X R9, R55, 0x1, R13, P1 ;  /* 0x0000000137097824 */ /* 0x008fca00008e060d */
[----:B------:R4:W2:Y:S02]  /*9840*/  @!P0 LDG.E.U8 R180, desc[UR14][R8.64] ;  /* 0x0000000e08b48981 */ /* 0x0008a4000c1e1100 */
[----:B----4-:R-:W-:-:S05]  /*9850*/  IADD3 R8, P1, R6, R52, RZ ;  /* 0x0000003406087210 */ /* 0x010fca0007f3e0ff */
[----:B------:R-:W-:-:S05]  /*9860*/  IMAD.X R9, R55, 0x1, R12, P1 ;  /* 0x0000000137097824 */ /* 0x000fca00008e060c */
[----:B------:R1:W3:Y:S02]  /*9870*/  @!P0 LDG.E.U8 R179, desc[UR14][R8.64] ;  /* 0x0000000e08b38981 */ /* 0x0002e4000c1e1100 */
[----:B-1----:R-:W-:-:S05]  /*9880*/  IADD3 R8, P1, R6, R252, RZ ;  /* 0x000000fc06087210 */ /* 0x002fca0007f3e0ff */
[----:B------:R-:W-:Y:S02]  /*9890*/  IMAD.X R9, R55, 0x1, R251, P1 ;  /* 0x0000000137097824 */ /* 0x000fe400008e06fb */
[----:B0-----:R-:W4:Y:S04]  /*98a0*/  LDL.LU R251, [R1+0x364] ;  /* 0x0003640001fb7983 */ /* 0x001f280000300800 */
[----:B------:R0:W3:Y:S04]  /*98b0*/  @!P0 LDG.E.U8 R178, desc[UR14][R8.64] ;  /* 0x0000000e08b28981 */ /* 0x0000e8000c1e1100 */
[----:B------:R1:W-:Y:S01]  /*98c0*/  STL [R1+0x3f4], R247 ;  /* 0x0003f4f701007387 */ /* 0x0003e20000100800 */
[----:B0-----:R-:W-:-:S05]  /*98d0*/  IADD3 R8, P1, R6, R248, RZ ;  /* 0x000000f806087210 */ /* 0x001fca0007f3e0ff */
[----:B------:R-:W-:Y:S02]  /*98e0*/  IMAD.X R9, R55, 0x1, R247, P1 ;  /* 0x0000000137097824 */ /* 0x000fe400008e06f7 */
[----:B-1----:R-:W2:Y:S04]  /*98f0*/  LDL.LU R247, [R1+0x354] ;  /* 0x0003540001f77983 */ /* 0x002ea80000300800 */
[----:B------:R0:W3:Y:S04]  /*9900*/  @!P0 LDG.E.U8 R177, desc[UR14][R8.64] ;  /* 0x0000000e08b18981 */ /* 0x0000e8000c1e1100 */
[----:B------:R1:W-:Y:S01]  /*9910*/  STL [R1+0x3f8], R243 ;  /* 0x0003f8f301007387 */ /* 0x0003e20000100800 */
[----:B0-----:R-:W-:-:S05]  /*9920*/  IADD3 R8, P1, R6, R244, RZ ;  /* 0x000000f406087210 */ /* 0x001fca0007f3e0ff */
[----:B------:R-:W-:Y:S02]  /*9930*/  IMAD.X R9, R55, 0x1, R243, P1 ;  /* 0x0000000137097824 */ /* 0x000fe400008e06f3 */
[----:B-1----:R-:W3:Y:S01]  /*9940*/  LDL.LU R243, [R1+0x344] ;  /* 0x0003440001f37983 */ /* 0x002ee20000300800 */
[----:B------:R-:W-:-:S06]  /*9950*/  PRMT R176, RZ, 0x7610, R176 ;  /* 0x00007610ffb07816 */ /* 0x000fcc00000000b0 */
        /* <DEDUP_REMOVED lines=18> */
[----:B------:R-:W-:-:S04]  /*9a80*/  PRMT R171, RZ, 0x7610, R171 ;  /* 0x00007610ffab7816 */ /* 0x000fc800000000ab */
[----:B------:R4:W3:Y:S01]  /*9a90*/  @!P0 LDG.E.U8 R183, desc[UR14][R10.64] ;  /* 0x0000000e0ab78981 */ /* 0x0008e2000c1e1100 */
[----:B0-----:R-:W-:-:S05]  /*9aa0*/  IADD3 R8, P1, R6, R224, RZ ;  /* 0x000000e006087210 */ /* 0x001fca0007f3e0ff */
[----:B------:R-:W-:Y:S01]  /*9ab0*/  IMAD.X R9, R55, 0x1, R223, P1 ;  /* 0x0000000137097824 */ /* 0x000fe200008e06df */
[----:B------:R-:W-:-:S04]  /*9ac0*/  IADD3 R12, P1, R6, R45, RZ ;  /* 0x0000002d060c7210 */ /* 0x000fc80007f3e0ff */
[----:B------:R2:W3:Y:S01]  /*9ad0*/  @!P0 LDG.E.U8 R171, desc[UR14][R8.64] ;  /* 0x0000000e08ab8981 */ /* 0x0004e2000c1e1100 */
[----:B------:R-:W-:Y:S01]  /*9ae0*/  IMAD.X R13, R55, 0x1, R35, P1 ;  /* 0x00000001370d7824 */ /* 0x000fe200008e0623 */
[----:B------:R-:W-:Y:S02]  /*9af0*/  PRMT R168, RZ, 0x7610, R168 ;  /* 0x00007610ffa87816 */ /* 0x000fe400000000a8 */
[----:B------:R-:W-:Y:S02]  /*9b00*/  PRMT R167, RZ, 0x7610, R167 ;  /* 0x00007610ffa77816 */ /* 0x000fe400000000a7 */
[----:B------:R-:W-:Y:S02]  /*9b10*/  PRMT R166, RZ, 0x7610, R166 ;  /* 0x00007610ffa67816 */ /* 0x000fe400000000a6 */
[----:B------:R-:W-:Y:S02]  /*9b20*/  PRMT R165, RZ, 0x7610, R165 ;  /* 0x00007610ffa57816 */ /* 0x000fe400000000a5 */
[----:B------:R-:W-:Y:S01]  /*9b30*/  PRMT R164, RZ, 0x7610, R164 ;  /* 0x00007610ffa47816 */ /* 0x000fe200000000a4 */
[----:B------:R0:W-:Y:S01]  /*9b40*/  STL [R1+0x3b8], R2 ;  /* 0x0003b80201007387 */ /* 0x0001e20000100800 */
[----:B----4-:R-:W-:-:S05]  /*9b50*/  IADD3 R10, P1, R6, R251, RZ ;  /* 0x000000fb060a7210 */ /* 0x010fca0007f3e0ff */
[----:B------:R-:W-:Y:S01]  /*9b60*/  IMAD.X R11, R55, 0x1, R37, P1 ;  /* 0x00000001370b7824 */ /* 0x000fe200008e0625 */
[----:B--2---:R-:W-:-:S05]  /*9b70*/  IADD3 R8, P1, R6, R247, RZ ;  /* 0x000000f706087210 */ /* 0x004fca0007f3e0ff */
[----:B------:R-:W-:-:S05]  /*9b80*/  IMAD.X R9, R55, 0x1, R40, P1 ;  /* 0x0000000137097824 */ /* 0x000fca00008e0628 */
[----:B------:R3:W2:Y:S02]  /*9b90*/  @!P0 LDG.E.U8 R168, desc[UR14][R8.64] ;  /* 0x0000000e08a88981 */ /* 0x0006a4000c1e1100 */
[----:B---3--:R-:W-:-:S05]  /*9ba0*/  IADD3 R8, P1, R6, R243, RZ ;  /* 0x000000f306087210 */ /* 0x008fca0007f3e0ff */
[----:B------:R-:W-:-:S05]  /*9bb0*/  IMAD.X R9, R55, 0x1, R44, P1 ;  /* 0x0000000137097824 */ /* 0x000fca00008e062c */
[----:B------:R1:W3:Y:S02]  /*9bc0*/  @!P0 LDG.E.U8 R167, desc[UR14][R8.64] ;  /* 0x0000000e08a78981 */ /* 0x0002e4000c1e1100 */
[----:B-1----:R-:W-:-:S05]  /*9bd0*/  IADD3 R8, P1, R6, R31, RZ ;  /* 0x0000001f06087210 */ /* 0x002fca0007f3e0ff */
[----:B------:R-:W-:-:S05]  /*9be0*/  IMAD.X R9, R55, 0x1, R49, P1 ;  /* 0x0000000137097824 */ /* 0x000fca00008e0631 */
[----:B------:R1:W4:Y:S02]  /*9bf0*/  @!P0 LDG.E.U8 R166, desc[UR14][R8.64] ;  /* 0x0000000e08a68981 */ /* 0x000324000c1e1100 */
[----:B-1----:R-:W-:-:S05]  /*9c00*/  IADD3 R8, P1, R6, R41, RZ ;  /* 0x0000002906087210 */ /* 0x002fca0007f3e0ff */
[----:B------:R-:W-:-:S05]  /*9c10*/  IMAD.X R9, R55, 0x1, R24, P1 ;  /* 0x0000000137097824 */ /* 0x000fca00008e0618 */
[----:B------:R1:W4:Y:S02]  /*9c20*/  @!P0 LDG.E.U8 R165, desc[UR14][R8.64] ;  /* 0x0000000e08a58981 */ /* 0x000324000c1e1100 */
[C---:B-1----:R-:W-:Y:S02]  /*9c30*/  IADD3 R8, P1, R6.reuse, R2, RZ ;  /* 0x0000000206087210 */ /* 0x042fe40007f3e0ff */
[----:B0-----:R-:W2:Y:S03]  /*9c40*/  LDL.LU R2, [R1+0x2c0] ;  /* 0x0002c00001027983 */ /* 0x001ea60000300800 */
[----:B------:R-:W-:Y:S01]  /*9c50*/  IMAD.X R9, R55, 0x1, R53, P1 ;  /* 0x0000000137097824 */ /* 0x000fe200008e0635 */
[----:B------:R0:W-:Y:S04]  /*9c60*/  STL [R1+0x3bc], R5 ;  /* 0x0003bc0501007387 */ /* 0x0001e80000100800 */
[----:B------:R1:W4:Y:S02]  /*9c70*/  @!P0 LDG.E.U8 R164, desc[UR14][R8.64] ;  /* 0x0000000e08a48981 */ /* 0x000324000c1e1100 */
[----:B-1----:R-:W-:-:S02]  /*9c80*/  IADD3 R8, P1, R6, R5, RZ ;  /* 0x0000000506087210 */ /* 0x002fc40007f3e0ff */
[----:B0-----:R-:W3:Y:S01]  /*9c90*/  LDL.LU R5, [R1+0x2f4] ;  /* 0x0002f40001057983 */ /* 0x001ee20000300800 */
[----:B------:R-:W-:Y:S02]  /*9ca0*/  PRMT R163, RZ, 0x7610, R163 ;  /* 0x00007610ffa37816 */ /* 0x000fe400000000a3 */
[----:B------:R-:W-:-:S05]  /*9cb0*/  IMAD.X R9, R55, 0x1, R30, P1 ;  /* 0x0000000137097824 */ /* 0x000fca00008e061e */
[----:B------:R3:W4:Y:S01]  /*9cc0*/  @!P0 LDG.E.U8 R163, desc[UR14][R8.64] ;  /* 0x0000000e08a38981 */ /* 0x000722000c1e1100 */
[----:B------:R-:W-:Y:S02]  /*9cd0*/  PRMT R162, RZ, 0x7610, R162 ;  /* 0x00007610ffa27816 */ /* 0x000fe400000000a2 */
[----:B------:R-:W-:-:S06]  /*9ce0*/  PRMT R169, RZ, 0x7610, R169 ;  /* 0x00007610ffa97816 */ /* 0x000fcc00000000a9 */
[----:B------:R-:W4:Y:S01]  /*9cf0*/  @!P0 LDG.E.U8 R169, desc[UR14][R10.64] ;  /* 0x0000000e0aa98981 */ /* 0x000f22000c1e1100 */
[----:B------:R-:W-:Y:S02]  /*9d00*/  PRMT R161, RZ, 0x7610, R161 ;  /* 0x00007610ffa17816 */ /* 0x000fe400000000a1 */
[----:B------:R-:W-:Y:S02]  /*9d10*/  PRMT R160, RZ, 0x7610, R160 ;  /* 0x00007610ffa07816 */ /* 0x000fe400000000a0 */
[----:B---3--:R-:W-:Y:S01]  /*9d20*/  IADD3 R8, P1, R6, R5, RZ ;  /* 0x0000000506087210 */ /* 0x008fe20007f3e0ff */
[----:B------:R0:W-:Y:S04]  /*9d30*/  STL [R1+0x3c0], R5 ;  /* 0x0003c00501007387 */ /* 0x0001e80000100800 */
[----:B------:R-:W-:-:S05]  /*9d40*/  IMAD.X R9, R55, 0x1, R39, P1 ;  /* 0x0000000137097824 */ /* 0x000fca00008e0627 */
[----:B------:R1:W3:Y:S04]  /*9d50*/  @!P0 LDG.E.U8 R162, desc[UR14][R8.64] ;  /* 0x0000000e08a28981 */ /* 0x0002e8000c1e1100 */
[----:B0-----:R-:W4:Y:S04]  /*9d60*/  LDL.LU R5, [R1+0x2b0] ;  /* 0x0002b00001057983 */ /* 0x001f280000300800 */
[----:B------:R-:W3:Y:S01]  /*9d70*/  LDL R10, [R1+0x294] ;  /* 0x00029400010a7983 */ /* 0x000ee20000100800 */
[----:B-1----:R-:W-:-:S03]  /*9d80*/  IADD3 R8, P1, R6, R56, RZ ;  /* 0x0000003806087210 */ /* 0x002fc60007f3e0ff */
[----:B------:R0:W-:Y:S02]  /*9d90*/  STL [R1+0x3c4], R3 ;  /* 0x0003c40301007387 */ /* 0x0001e40000100800 */
[----:B------:R-:W-:-:S05]  /*9da0*/  IMAD.X R9, R55, 0x1, R3, P1 ;  /* 0x0000000137097824 */ /* 0x000fca00008e0603 */
[----:B------:R1:W3:Y:S04]  /*9db0*/  @!P0 LDG.E.U8 R161, desc[UR14][R8.64] ;  /* 0x0000000e08a18981 */ /* 0x0002e8000c1e1100 */
[----:B0-----:R-:W3:Y:S01]  /*9dc0*/  LDL.LU R3, [R1+0x2a0] ;  /* 0x0002a00001037983 */ /* 0x001ee20000300800 */
[----:B-1----:R-:W-:-:S03]  /*9dd0*/  IADD3 R8, P1, R6, R27, RZ ;  /* 0x0000001b06087210 */ /* 0x002fc60007f3e0ff */
[----:B------:R-:W3:Y:S02]  /*9de0*/  LDL R27, [R1+0x284] ;  /* 0x00028400011b7983 */ /* 0x000ee40000100800 */
[----:B------:R-:W-:Y:S02]  /*9df0*/  IMAD.X R9, R55, 0x1, R7, P1 ;  /* 0x0000000137097824 */ /* 0x000fe400008e0607 */
[----:B------:R0:W-:Y:S04]  /*9e00*/  STL [R1+0x3c8], R7 ;  /* 0x0003c80701007387 */ /* 0x0001e80000100800 */
[----:B------:R1:W3:Y:S04]  /*9e10*/  @!P0 LDG.E.U8 R160, desc[UR14][R8.64] ;  /* 0x0000000e08a08981 */ /* 0x0002e8000c1e1100 */
[----:B0-----:R-:W3:Y:S01]  /*9e20*/  LDL.LU R7, [R1+0x290] ;  /* 0x0002900001077983 */ /* 0x001ee20000300800 */
[----:B-1----:R-:W-:-:S03]  /*9e30*/  IADD3 R8, P1, R6, R54, RZ ;  /* 0x0000003606087210 */ /* 0x002fc60007f3e0ff */
[----:B------:R-:W3:Y:S02]  /*9e40*/  LDL R54, [R1+0x274] ;  /* 0x0002740001367983 */ /* 0x000ee40000100800 */
[----:B--2---:R-:W-:Y:S02]  /*9e50*/  IMAD.X R9, R55, 0x1, R2, P1 ;  /* 0x0000000137097824 */ /* 0x004fe400008e0602 */
[----:B------:R0:W-:Y:S04]  /*9e60*/  STL [R1+0x3cc], R2 ;  /* 0x0003cc0201007387 */ /* 0x0001e80000100800 */
[----:B0-----:R-:W2:Y:S01]  /*9e70*/  LDL.LU R2, [R1+0x280] ;  /* 0x0002800001027983 */ /* 0x001ea20000300800 */
[----:B------:R-:W-:-:S06]  /*9e80*/  PRMT R159, RZ, 0x7610, R159 ;  /* 0x00007610ff9f7816 */ /* 0x000fcc000000009f */
[----:B------:R0:W2:Y:S01]  /*9e90*/  @!P0 LDG.E.U8 R159, desc[UR14][R8.64] ;  /* 0x0000000e089f8981 */ /* 0x0000a2000c1e1100 */
[----:B------:R-:W-:Y:S02]  /*9ea0*/  PRMT R158, RZ, 0x7610, R158 ;  /* 0x00007610ff9e7816 */ /* 0x000fe4000000009e */
[C---:B0-----:R-:W-:Y:S02]  /*9eb0*/  IADD3 R8, P1, R6.reuse, R50, RZ ;  /* 0x0000003206087210 */ /* 0x041fe40007f3e0ff */
[----:B------:R-:W2:Y:S01]  /*9ec0*/  LDL R50, [R1+0x264] ;  /* 0x0002640001327983 */ /* 0x000ea20000100800 */
[----:B------:R-:W-:Y:S02]  /*9ed0*/  PRMT R157, RZ, 0x7610, R157 ;  /* 0x00007610ff9d7816 */ /* 0x000fe4000000009d */
[----:B------:R-:W-:Y:S01]  /*9ee0*/  PRMT R156, RZ, 0x7610, R156 ;  /* 0x00007610ff9c7816 */ /* 0x000fe2000000009c */
[----:B----4-:R-:W-:Y:S01]  /*9ef0*/  IMAD.X R9, R55, 0x1, R5, P1 ;  /* 0x0000000137097824 */ /* 0x010fe200008e0605 */
[----:B------:R0:W-:Y:S04]  /*9f00*/  STL [R1+0x3d0], R5 ;  /* 0x0003d00501007387 */ /* 0x0001e80000100800 */
[----:B------:R1:W4:Y:S04]  /*9f10*/  @!P0 LDG.E.U8 R158, desc[UR14][R8.64] ;  /* 0x0000000e089e8981 */ /* 0x000328000c1e1100 */
[----:B0-----:R-:W4:Y:S01]  /*9f20*/  LDL.LU R5, [R1+0x270] ;  /* 0x0002700001057983 */ /* 0x001f220000300800 */
[----:B-1----:R-:W-:-:S03]  /*9f30*/  IADD3 R8, P1, R6, R46, RZ ;  /* 0x0000002e06087210 */ /* 0x002fc60007f3e0ff */
[----:B------:R-:W4:Y:S02]  /*9f40*/  LDL R11, [R1+0x254] ;  /* 0x00025400010b7983 */ /* 0x000f240000100800 */
[----:B---3--:R-:W-:Y:S02]  /*9f50*/  IMAD.X R9, R55, 0x1, R3, P1 ;  /* 0x0000000137097824 */ /* 0x008fe400008e0603 */
[----:B------:R0:W-:Y:S04]  /*9f60*/  STL [R1+0x3d4], R3 ;  /* 0x0003d40301007387 */ /* 0x0001e80000100800 */
        /* <DEDUP_REMOVED lines=9> */
[----:B------:R-:W3:Y:S04]  /*a000*/  LDL.LU R46, [R1+0x234] ;  /* 0x00023400012e7983 */ /* 0x000ee80000300800 */
[----:B------:R-:W3:Y:S01]  /*a010*/  LDL.LU R27, [R1+0x224] ;  /* 0x00022400011b7983 */ /* 0x000ee20000300800 */
[----:B--2---:R-:W-:-:S03]  /*a020*/  IMAD.X R9, R55, 0x1, R2, P1 ;  /* 0x0000000137097824 */ /* 0x004fc600008e0602 */
[----:B------:R0:W-:Y:S04]  /*a030*/  STL [R1+0x3dc], R2 ;  /* 0x0003dc0201007387 */ /* 0x0001e80000100800 */
[----:B0-----:R-:W2:Y:S01]  /*a040*/  LDL.LU R2, [R1+0x240] ;  /* 0x0002400001027983 */ /* 0x001ea20000300800 */
[----:B------:R-:W-:-:S06]  /*a050*/  PRMT R155, RZ, 0x7610, R155 ;  /* 0x00007610ff9b7816 */ /* 0x000fcc000000009b */
[----:B------:R0:W2:Y:S01]  /*a060*/  @!P0 LDG.E.U8 R155, desc[UR14][R8.64] ;  /* 0x0000000e089b8981 */ /* 0x0000a2000c1e1100 */
[----:B------:R-:W-:Y:S02]  /*a070*/  PRMT R154, RZ, 0x7610, R154 ;  /* 0x00007610ff9a7816 */ /* 0x000fe4000000009a */
[C---:B0-----:R-:W-:Y:S02]  /*a080*/  IADD3 R8, P1, R6.reuse, R54, RZ ;  /* 0x0000003606087210 */ /* 0x041fe40007f3e0ff */
[----:B------:R-:W-:Y:S02]  /*a090*/  PRMT R153, RZ, 0x7610, R153 ;  /* 0x00007610ff997816 */ /* 0x000fe40000000099 */
[----:B------:R-:W-:Y:S01]  /*a0a0*/  PRMT R152, RZ, 0x7610, R152 ;  /* 0x00007610ff987816 */ /* 0x000fe20000000098 */
[----:B----4-:R-:W-:Y:S01]  /*a0b0*/  IMAD.X R9, R55, 0x1, R5, P1 ;  /* 0x0000000137097824 */ /* 0x010fe200008e0605 */
[----:B------:R0:W-:Y:S04]  /*a0c0*/  STL [R1+0x3e0], R5 ;  /* 0x0003e00501007387 */ /* 0x0001e80000100800 */
[----:B------:R1:W4:Y:S04]  /*a0d0*/  @!P0 LDG.E.U8 R154, desc[UR14][R8.64] ;  /* 0x0000000e089a8981 */ /* 0x000328000c1e1100 */
[----:B0-----:R-:W4:Y:S01]  /*a0e0*/  LDL.LU R5, [R1+0x230] ;  /* 0x0002300001057983 */ /* 0x001f220000300800 */
[----:B-1----:R-:W-:-:S03]  /*a0f0*/  IADD3 R8, P1, R6, R50, RZ ;  /* 0x0000003206087210 */ /* 0x002fc60007f3e0ff */
[----:B------:R-:W4:Y:S02]  /*a100*/  LDL.LU R50, [R1+0x214] ;  /* 0x0002140001327983 */ /* 0x000f240000300800 */
[----:B---3--:R-:W-:Y:S02]  /*a110*/  IMAD.X R9, R55, 0x1, R3, P1 ;  /* 0x0000000137097824 */ /* 0x008fe400008e0603 */
[----:B------:R0:W-:Y:S04]  /*a120*/  STL [R1+0x3e4], R3 ;  /* 0x0003e40301007387 */ /* 0x0001e80000100800 */
[----:B------:R1:W3:Y:S04]  /*a130*/  @!P0 LDG.E.U8 R153, desc[UR14][R8.64] ;  /* 0x0000000e08998981 */ /* 0x0002e8000c1e1100 */
[----:B0-----:R-:W3:Y:S01]  /*a140*/  LDL.LU R3, [R1+0x220] ;  /* 0x0002200001037983 */ /* 0x001ee20000300800 */
[----:B-1----:R-:W-:-:S05]  /*a150*/  IADD3 R8, P1, R6, R11, RZ ;  /* 0x0000000b06087210 */ /* 0x002fca0007f3e0ff */
[----:B------:R-:W-:Y:S01]  /*a160*/  IMAD.X R9, R55, 0x1, R7, P1 ;  /* 0x0000000137097824 */ /* 0x000fe200008e0607 */
[----:B------:R0:W-:Y:S04]  /*a170*/  STL [R1+0x3e8], R7 ;  /* 0x0003e80701007387 */ /* 0x0001e80000100800 */
[----:B------:R1:W3:Y:S04]  /*a180*/  @!P0 LDG.E.U8 R152, desc[UR14][R8.64] ;  /* 0x0000000e08988981 */ /* 0x0002e8000c1e1100 */
[----:B0-----:R-:W3:Y:S01]  /*a190*/  LDL.LU R7, [R1+0x210] ;  /* 0x0002100001077983 */ /* 0x001ee20000300800 */
[----:B-1----:R-:W-:-:S03]  /*a1a0*/  IADD3 R8, P1, R6, R10, RZ ;  /* 0x0000000a06087210 */ /* 0x002fc60007f3e0ff */
[----:B------:R-:W3:Y:S04]  /*a1b0*/  LDL R54, [R1+0x38c] ;  /* 0x00038c0001367983 */ /* 0x000ee80000100800 */
[----:B------:R-:W3:Y:S01]  /*a1c0*/  LDL.LU R221, [R1+0x204] ;  /* 0x0002040001dd7983 */ /* 0x000ee20000300800 */
[----:B--2---:R-:W-:-:S03]  /*a1d0*/  IMAD.X R9, R55, 0x1, R2, P1 ;  /* 0x0000000137097824 */ /* 0x004fc600008e0602 */
[----:B------:R0:W-:Y:S04]  /*a1e0*/  STL [R1+0x3ec], R2 ;  /* 0x0003ec0201007387 */ /* 0x0001e80000100800 */
[----:B0-----:R-:W2:Y:S01]  /*a1f0*/  LDL.LU R2, [R1+0x200] ;  /* 0x0002000001027983 */ /* 0x001ea20000300800 */
[----:B------:R-:W-:-:S06]  /*a200*/  PRMT R23, RZ, 0x7610, R23 ;  /* 0x00007610ff177816 */ /* 0x000fcc0000000017 */
[----:B------:R0:W2:Y:S01]  /*a210*/  @!P0 LDG.E.U8 R23, desc[UR14][R8.64] ;  /* 0x0000000e08178981 */ /* 0x0000a2000c1e1100 */
[----:B------:R-:W-:Y:S02]  /*a220*/  PRMT R22, RZ, 0x7610, R22 ;  /* 0x00007610ff167816 */ /* 0x000fe40000000016 */
[----:B0-----:R-:W-:Y:S02]  /*a230*/  IADD3 R8, P1, R6, R46, RZ ;  /* 0x0000002e06087210 */ /* 0x001fe40007f3e0ff */
[----:B------:R-:W-:Y:S02]  /*a240*/  PRMT R21, RZ, 0x7610, R21 ;  /* 0x00007610ff157816 */ /* 0x000fe40000000015 */
[----:B------:R-:W-:Y:S02]  /*a250*/  PRMT R20, RZ, 0x7610, R20 ;  /* 0x00007610ff147816 */ /* 0x000fe40000000014 */
[----:B------:R-:W-:Y:S02]  /*a260*/  PRMT R19, RZ, 0x7610, R19 ;  /* 0x00007610ff137816 */ /* 0x000fe40000000013 */
[----:B------:R-:W-:-:S02]  /*a270*/  PRMT R18, RZ, 0x7610, R18 ;  /* 0x00007610ff127816 */ /* 0x000fc40000000012 */
[----:B------:R-:W-:Y:S02]  /*a280*/  PRMT R17, RZ, 0x7610, R17 ;  /* 0x00007610ff117816 */ /* 0x000fe40000000011 */
[----:B------:R-:W-:Y:S02]  /*a290*/  PRMT R16, RZ, 0x7610, R16 ;  /* 0x00007610ff107816 */ /* 0x000fe40000000010 */
[----:B------:R-:W-:-:S06]  /*a2a0*/  PRMT R187, RZ, 0x7610, R187 ;  /* 0x00007610ffbb7816 */ /* 0x000fcc00000000bb */
[----:B------:R0:W2:Y:S02]  /*a2b0*/  @!P0 LDG.E.U8 R187, desc[UR14][R14.64] ;  /* 0x0000000e0ebb8981 */ /* 0x0000a4000c1e1100 */
[----:B0-----:R-:W-:Y:S02]  /*a2c0*/  PRMT R15, RZ, 0x7610, R15 ;  /* 0x00007610ff0f7816 */ /* 0x001fe4000000000f */
[----:B------:R-:W-:Y:S02]  /*a2d0*/  PRMT R170, RZ, 0x7610, R170 ;  /* 0x00007610ffaa7816 */ /* 0x000fe400000000aa */
[----:B------:R-:W-:-:S04]  /*a2e0*/  PRMT R14, RZ, 0x7610, R14 ;  /* 0x00007610ff0e7816 */ /* 0x000fc8000000000e */
[----:B------:R0:W2:Y:S02]  /*a2f0*/  @!P0 LDG.E.U8 R170, desc[UR14][R12.64] ;  /* 0x0000000e0caa8981 */ /* 0x0000a4000c1e1100 */
[----:B0-----:R-:W-:Y:S02]  /*a300*/  PRMT R13, RZ, 0x7610, R13 ;  /* 0x00007610ff0d7816 */ /* 0x001fe4000000000d */
[----:B------:R-:W-:Y:S01]  /*a310*/  PRMT R12, RZ, 0x7610, R12 ;  /* 0x00007610ff0c7816 */ /* 0x000fe2000000000c */
[----:B----4-:R-:W-:-:S05]  /*a320*/  IMAD.X R9, R55, 0x1, R5, P1 ;  /* 0x0000000137097824 */ /* 0x010fca00008e0605 */
[----:B------:R0:W4:Y:S02]  /*a330*/  @!P0 LDG.E.U8 R22, desc[UR14][R8.64] ;  /* 0x0000000e08168981 */ /* 0x000124000c1e1100 */
[----:B0-----:R-:W-:-:S05]  /*a340*/  IADD3 R8, P1, R6, R27, RZ ;  /* 0x0000001b06087210 */ /* 0x001fca0007f3e0ff */
[----:B---3--:R-:W-:-:S05]  /*a350*/  IMAD.X R9, R55, 0x1, R3, P1 ;  /* 0x0000000137097824 */ /* 0x008fca00008e0603 */
[----:B------:R0:W3:Y:S02]  /*a360*/  @!P0 LDG.E.U8 R21, desc[UR14][R8.64] ;  /* 0x0000000e08158981 */ /* 0x0000e4000c1e1100 */
[----:B0-----:R-:W-:Y:S02]  /*a370*/  LOP3.LUT R9, R206, 0xffff, RZ, 0xc0, !PT ;  /* 0x0000ffffce097812 */ /* 0x001fe400078ec0ff */
[----:B------:R-:W-:-:S04]  /*a380*/  LOP3.LUT R8, R204, 0xffff, RZ, 0xc0, !PT ;  /* 0x0000ffffcc087812 */ /* 0x000fc800078ec0ff */
[----:B------:R-:W-:Y:S02]  /*a390*/  PRMT R11, R9, 0x3340, R8 ;  /* 0x00003340090b7816 */ /* 0x000fe40000000008 */
[----:B------:R-:W-:-:S05]  /*a3a0*/  IADD3 R8, P1, R6, R50, RZ ;  /* 0x0000003206087210 */ /* 0x000fca0007f3e0ff */
[----:B------:R-:W-:-:S05]  /*a3b0*/  IMAD.X R9, R55, 0x1, R7, P1 ;  /* 0x0000000137097824 */ /* 0x000fca00008e0607 */
[----:B------:R0:W3:Y:S02]  /*a3c0*/  @!P0 LDG.E.U8 R20, desc[UR14][R8.64] ;  /* 0x0000000e08148981 */ /* 0x0000e4000c1e1100 */
[----:B0-----:R-:W-:Y:S02]  /*a3d0*/  LOP3.LUT R9, R208, 0xffff, RZ, 0xc0, !PT ;  /* 0x0000ffffd0097812 */ /* 0x001fe400078ec0ff */
[----:B------:R-:W-:-:S04]  /*a3e0*/  LOP3.LUT R8, R205, 0xffff, RZ, 0xc0, !PT ;  /* 0x0000ffffcd087812 */ /* 0x000fc800078ec0ff */
[----:B------:R-:W-:Y:S02]  /*a3f0*/  PRMT R10, R9, 0x3340, R8 ;  /* 0x00003340090a7816 */ /* 0x000fe40000000008 */
[----:B------:R-:W-:-:S05]  /*a400*/  IADD3 R8, P1, R6, R221, RZ ;  /* 0x000000dd06087210 */ /* 0x000fca0007f3e0ff */
[----:B--2---:R-:W-:-:S05]  /*a410*/  IMAD.X R9, R55, 0x1, R2, P1 ;  /* 0x0000000137097824 */ /* 0x004fca00008e0602 */
[----:B------:R0:W2:Y:S02]  /*a420*/  @!P0 LDG.E.U8 R19, desc[UR14][R8.64] ;  /* 0x0000000e08138981 */ /* 0x0000a4000c1e1100 */
[----:B0-----:R-:W-:Y:S02]  /*a430*/  LOP3.LUT R9, R210, 0xffff, RZ, 0xc0, !PT ;  /* 0x0000ffffd2097812 */ /* 0x001fe400078ec0ff */
[----:B------:R-:W-:-:S04]  /*a440*/  LOP3.LUT R8, R207, 0xffff, RZ, 0xc0, !PT ;  /* 0x0000ffffcf087812 */ /* 0x000fc800078ec0ff */
[----:B------:R-:W-:Y:S02]  /*a450*/  PRMT R210, R9, 0x3340, R8 ;  /* 0x0000334009d27816 */ /* 0x000fe40000000008 */
[----:B------:R-:W-:-:S05]  /*a460*/  IADD3 R8, P1, R6, R250, RZ ;  /* 0x000000fa06087210 */ /* 0x000fca0007f3e0ff */
[----:B------:R-:W-:-:S05]  /*a470*/  IMAD.X R9, R55, 0x1, R249, P1 ;  /* 0x0000000137097824 */ /* 0x000fca00008e06f9 */
        /* <DEDUP_REMOVED lines=31> */
[----:B0-----:R-:W-:Y:S02]  /*a670*/  PRMT R8, R11, 0x5410, R10 ;  /* 0x000054100b087816 */ /* 0x001fe4000000000a */
[----:B------:R-:W-:-:S05]  /*a680*/  IADD3 R10, P1, R6, R226, RZ ;  /* 0x000000e2060a7210 */ /* 0x000fca0007f3e0ff */
[----:B------:R-:W-:-:S05]  /*a690*/  IMAD.X R11, R55, 0x1, R225, P1 ;  /* 0x00000001370b7824 */ /* 0x000fca00008e06e1 */
[----:B------:R0:W2:Y:S01]  /*a6a0*/  @!P0 LDG.E.U8 R12, desc[UR14][R10.64] ;  /* 0x0000000e0a0c8981 */ /* 0x0000a2000c1e1100 */
[----:B------:R-:W-:Y:S02]  /*a6b0*/  PRMT R9, R210, 0x5410, R208 ;  /* 0x00005410d2097816 */ /* 0x000fe400000000d0 */
[----:B0-----:R-:W-:Y:S02]  /*a6c0*/  PRMT R10, R207, 0x5410, R206 ;  /* 0x00005410cf0a7816 */ /* 0x001fe400000000ce */
[----:B------:R-:W-:-:S05]  /*a6d0*/  PRMT R11, R205, 0x5410, R204 ;  /* 0x00005410cd0b7816 */ /* 0x000fca00000000cc */
[----:B------:R0:W-:Y:S04]  /*a6e0*/  STS.128 [R54+UR12], R8 ;  /* 0x0000000836007988 */ /* 0x0001e80008000c0c */
[----:B------:R-:W-:Y:S04]  /*a6f0*/  STS.U8 [R4+UR12+0x4000], R203 ;  /* 0x004000cb04007988 */ /* 0x000fe8000800000c */
[----:B------:R-:W-:Y:S04]  /*a700*/  STS.U8 [R4+UR12+0x4200], R201 ;  /* 0x004200c904007988 */ /* 0x000fe8000800000c */
[----:B------:R-:W-:Y:S01]  /*a710*/  STS.U8 [R4+UR12+0x4400], R200 ;  /* 0x004400c804007988 */ /* 0x000fe2000800000c */
[----:B0-----:R-:W-:-:S03]  /*a720*/  LOP3.LUT R54, R4, 0x20, RZ, 0x3c, !PT ;  /* 0x0000002004367812 */ /* 0x001fc600078e3cff */
[----:B------:R-:W-:Y:S04]  /*a730*/  STS.U8 [R4+UR12+0x4600], R199 ;  /* 0x004600c704007988 */ /* 0x000fe8000800000c */
[----:B------:R-:W-:Y:S04]  /*a740*/  STS.U8 [R4+UR12+0x4800], R198 ;  /* 0x004800c604007988 */ /* 0x000fe8000800000c */
[----:B------:R-:W-:Y:S04]  /*a750*/  STS.U8 [R4+UR12+0x4a00], R197 ;  /* 0x004a00c504007988 */ /* 0x000fe8000800000c */
[----:B------:R-:W-:Y:S04]  /*a760*/  STS.U8 [R4+UR12+0x4c00], R196 ;  /* 0x004c00c404007988 */ /* 0x000fe8000800000c */
[----:B------:R0:W-:Y:S04]  /*a770*/  STS.U8 [R4+UR12+0x4e00], R195 ;  /* 0x004e00c304007988 */ /* 0x0001e8000800000c */
[----:B------:R1:W-:Y:S04]  /*a780*/  STS.U8 [R4+UR12+0x5000], R194 ;  /* 0x005000c204007988 */ /* 0x0003e8000800000c */
[----:B------:R1:W-:Y:S04]  /*a790*/  STS.U8 [R4+UR12+0x5200], R193 ;  /* 0x005200c104007988 */ /* 0x0003e8000800000c */
[----:B------:R-:W-:Y:S04]  /*a7a0*/  STS.U8 [R4+UR12+0x5400], R192 ;  /* 0x005400c004007988 */ /* 0x000fe8000800000c */
        /* <DEDUP_REMOVED lines=33> */
[----:B------:R-:W-:Y:S01]  /*a9c0*/  STS.U8 [R54+UR12+0x5700], R159 ;  /* 0x0057009f36007988 */ /* 0x000fe2000800000c */
[----:B0-----:R-:W-:-:S03]  /*a9d0*/  IMAD.MOV.U32 R195, RZ, RZ, R25 ;  /* 0x000000ffffc37224 */ /* 0x001fc600078e0019 */
[----:B------:R-:W-:Y:S01]  /*a9e0*/  STS.U8 [R54+UR12+0x5900], R158 ;  /* 0x0059009e36007988 */ /* 0x000fe2000800000c */
[----:B------:R-:W-:-:S03]  /*a9f0*/  IMAD.MOV.U32 R207, RZ, RZ, R24 ;  /* 0x000000ffffcf7224 */ /* 0x000fc600078e0018 */
[----:B------:R-:W-:Y:S01]  /*aa00*/  STS.U8 [R54+UR12+0x5b00], R157 ;  /* 0x005b009d36007988 */ /* 0x000fe2000800000c */
[----:B------:R-:W-:-:S03]  /*aa10*/  IMAD.MOV.U32 R196, RZ, RZ, R27 ;  /* 0x000000ffffc47224 */ /* 0x000fc600078e001b */
[----:B------:R-:W-:Y:S01]  /*aa20*/  STS.U8 [R54+UR12+0x5d00], R156 ;  /* 0x005d009c36007988 */ /* 0x000fe2000800000c */
[----:B------:R-:W-:-:S03]  /*aa30*/  IMAD.MOV.U32 R206, RZ, RZ, R26 ;  /* 0x000000ffffce7224 */ /* 0x000fc600078e001a */
[----:B------:R-:W-:Y:S01]  /*aa40*/  STS.U8 [R54+UR12+0x5f00], R155 ;  /* 0x005f009b36007988 */ /* 0x000fe2000800000c */
[----:B------:R-:W-:Y:S02]  /*aa50*/  IMAD.MOV.U32 R10, RZ, RZ, R29 ;  /* 0x000000ffff0a7224 */ /* 0x000fe400078e001d */
[----:B------:R-:W-:Y:S01]  /*aa60*/  IMAD.MOV.U32 R11, RZ, RZ, R28 ;  /* 0x000000ffff0b7224 */ /* 0x000fe200078e001c */
[----:B------:R-:W-:Y:S01]  /*aa70*/  STS.U8 [R54+UR12+0x6100], R154 ;  /* 0x0061009a36007988 */ /* 0x000fe2000800000c */
[----:B------:R-:W-:-:S03]  /*aa80*/  IMAD.MOV.U32 R8, RZ, RZ, R31 ;  /* 0x000000ffff087224 */ /* 0x000fc600078e001f */
[----:B------:R-:W2:Y:S01]  /*aa90*/  LDL.LU.64 R24, [R1] ;  /* 0x0000000001187983 */ /* 0x000ea20000300a00 */
[----:B------:R-:W-:-:S03]  /*aaa0*/  IMAD.MOV.U32 R9, RZ, RZ, R30 ;  /* 0x000000ffff097224 */ /* 0x000fc600078e001e */
[----:B------:R-:W-:Y:S01]  /*aab0*/  STS.U8 [R54+UR12+0x6300], R153 ;  /* 0x0063009936007988 */ /* 0x000fe2000800000c */
[----:B------:R-:W-:-:S03]  /*aac0*/  IMAD.MOV.U32 R201, RZ, RZ, R33 ;  /* 0x000000ffffc97224 */ /* 0x000fc600078e0021 */
[----:B------:R-:W2:Y:S01]  /*aad0*/  LDL.LU.64 R26, [R1+0x8] ;  /* 0x00000800011a7983 */ /* 0x000ea20000300a00 */
        /* <DEDUP_REMOVED lines=9> */
[----:B----4-:R-:W-:Y:S01]  /*ab70*/  STS.U8 [R54+UR12+0x6900], R22 ;  /* 0x0069001636007988 */ /* 0x010fe2000800000c */
[----:B------:R-:W-:-:S03]  /*ab80*/  IMAD.MOV.U32 R200, RZ, RZ, R39 ;  /* 0x000000ffffc87224 */ /* 0x000fc600078e0027 */
[----:B------:R-:W4:Y:S01]  /*ab90*/  LDL.LU.64 R32, [R1+0x20] ;  /* 0x0000200001207983 */ /* 0x000f220000300a00 */
[----:B------:R-:W-:-:S03]  /*aba0*/  IMAD.MOV.U32 R216, RZ, RZ, R38 ;  /* 0x000000ffffd87224 */ /* 0x000fc600078e0026 */
[----:B---3--:R-:W-:Y:S01]  /*abb0*/  STS.U8 [R54+UR12+0x6b00], R21 ;  /* 0x006b001536007988 */ /* 0x008fe2000800000c */
[----:B------:R-:W-:-:S03]  /*abc0*/  IMAD.MOV.U32 R199, RZ, RZ, R41 ;  /* 0x000000ffffc77224 */ /* 0x000fc600078e0029 */
[----:B------:R-:W4:Y:S01]  /*abd0*/  LDL.LU.64 R34, [R1+0x28] ;  /* 0x0000280001227983 */ /* 0x000f220000300a00 */
[----:B------:R-:W-:-:S03]  /*abe0*/  IMAD.MOV.U32 R213, RZ, RZ, R40 ;  /* 0x000000ffffd57224 */ /* 0x000fc600078e0028 */
[----:B------:R-:W-:Y:S01]  /*abf0*/  STS.U8 [R54+UR12+0x6d00], R20 ;  /* 0x006d001436007988 */ /* 0x000fe2000800000c */
[----:B------:R-:W-:-:S03]  /*ac00*/  IMAD.MOV.U32 R219, RZ, RZ, R43 ;  /* 0x000000ffffdb7224 */ /* 0x000fc600078e002b */
[----:B------:R-:W4:Y:S01]  /*ac10*/  LDL.LU.64 R36, [R1+0x30] ;  /* 0x0000300001247983 */ /* 0x000f220000300a00 */
[----:B------:R-:W-:-:S03]  /*ac20*/  IMAD.MOV.U32 R218, RZ, RZ, R42 ;  /* 0x000000ffffda7224 */ /* 0x000fc600078e002a */
[----:B--2---:R-:W-:Y:S01]  /*ac30*/  STS.U8 [R54+UR12+0x6f00], R19 ;  /* 0x006f001336007988 */ /* 0x004fe2000800000c */
[----:B------:R-:W-:-:S03]  /*ac40*/  IMAD.MOV.U32 R208, RZ, RZ, R45 ;  /* 0x000000ffffd07224 */ /* 0x000fc600078e002d */
[----:B------:R-:W4:Y:S01]  /*ac50*/  LDL.LU.64 R38, [R1+0x38] ;  /* 0x0000380001267983 */ /* 0x000f220000300a00 */
[----:B------:R-:W-:-:S03]  /*ac60*/  IMAD.MOV.U32 R217, RZ, RZ, R44 ;  /* 0x000000ffffd97224 */ /* 0x000fc600078e002c */
[----:B------:R-:W-:Y:S01]  /*ac70*/  STS.U8 [R54+UR12+0x7100], R18 ;  /* 0x0071001236007988 */ /* 0x000fe2000800000c */
        /* <DEDUP_REMOVED lines=10> */
[----:B-1----:R-:W-:-:S03]  /*ad20*/  IMAD.MOV.U32 R194, RZ, RZ, R50 ;  /* 0x000000ffffc27224 */ /* 0x002fc600078e0032 */
[----:B------:R-:W-:Y:S01]  /*ad30*/  STS.U8 [R54+UR12+0x7700], R15 ;  /* 0x0077000f36007988 */ /* 0x000fe2000800000c */
[----:B------:R-:W-:-:S03]  /*ad40*/  IMAD.MOV.U32 R205, RZ, RZ, R53 ;  /* 0x000000ffffcd7224 */ /* 0x000fc600078e0035 */
[----:B------:R-:W4:Y:S01]  /*ad50*/  LDL.LU.64 R46, [R1+0x58] ;  /* 0x00005800012e7983 */ /* 0x000f220000300a00 */
[----:B------:R-:W-:-:S03]  /*ad60*/  IMAD.MOV.U32 R193, RZ, RZ, R52 ;  /* 0x000000ffffc17224 */ /* 0x000fc600078e0034 */
[----:B------:R-:W-:Y:S04]  /*ad70*/  STS.U8 [R54+UR12+0x7900], R14 ;  /* 0x0079000e36007988 */ /* 0x000fe8000800000c */
[----:B------:R-:W4:Y:S04]  /*ad80*/  LDL.LU.64 R48, [R1+0x60] ;  /* 0x0000600001307983 */ /* 0x000f280000300a00 */
[----:B------:R-:W-:Y:S04]  /*ad90*/  STS.U8 [R54+UR12+0x7b00], R13 ;  /* 0x007b000d36007988 */ /* 0x000fe8000800000c */
[----:B------:R-:W4:Y:S04]  /*ada0*/  LDL.LU.64 R50, [R1+0x68] ;  /* 0x0000680001327983 */ /* 0x000f280000300a00 */
[----:B------:R0:W-:Y:S04]  /*adb0*/  STS.U8 [R54+UR12+0x7d00], R12 ;  /* 0x007d000c36007988 */ /* 0x0001e8000800000c */
[----:B------:R-:W4:Y:S01]  /*adc0*/  LDL.LU.64 R52, [R1+0x70] ;  /* 0x0000700001347983 */ /* 0x000f220000300a00 */
[----:B------:R1:W-:Y:S06]  /*add0*/  MEMBAR.ALL.CTA ;  /* 0x0000000000007992 */ /* 0x0003ec0000008000 */
[----:B-1----:R-:W1:Y:S04]  /*ade0*/  FENCE.VIEW.ASYNC.S ;  /* 0x00000000000073c6 */ /* 0x002e680000000000 */
[----:B0-----:R-:W4:Y:S04]  /*adf0*/  LDL.LU.64 R54, [R1+0x78] ;  /* 0x0000780001367983 */ /* 0x001f280000300a00 */
[----:B------:R-:W4:Y:S04]  /*ae00*/  LDL.LU.64 R56, [R1+0x80] ;  /* 0x0000800001387983 */ /* 0x000f280000300a00 */
        /* <DEDUP_REMOVED lines=46> */
[----:B------:R-:W4:Y:S01]  /*b0f0*/  LDL.LU.64 R150, [R1+0x1f8] ;  /* 0x0001f80001967983 */ /* 0x000f220000300a00 */
[----:B-1----:R-:W-:Y:S01]  /*b100*/  BAR.SYNC.DEFER_BLOCKING 0x0 ;  /* 0x0000000000007b1d */ /* 0x002fe20000010000 */
[----:B------:R-:W-:-:S04]  /*b110*/  USHF.L.U32 UR4, UR16, 0x6, URZ ;  /* 0x0000000610047899 */ /* 0x000fc8000800063f */
[----:B------:R-:W-:-:S04]  /*b120*/  ULOP3.LUT UR4, UR4, 0x100, URZ, 0xc0, !UPT ;  /* 0x0000010004047892 */ /* 0x000fc8000f8ec03f */
[----:B------:R-:W-:-:S04]  /*b130*/  ULEA.HI UR4, UR12, UR4, URZ, 0x1c ;  /* 0x000000040c047291 */ /* 0x000fc8000f8fe03f */
[----:B------:R-:W-:Y:S01]  /*b140*/  ULOP3.LUT UR8, UR4, 0x3fff, URZ, 0xc0, !UPT ;  /* 0x00003fff04087892 */ /* 0x000fe2000f8ec03f */
[----:B------:R-:W-:Y:S02]  /*b150*/  UMOV UR9, 0x80000020 ;  /* 0x8000002000097882 */ /* 0x000fe40000000000 */
[----:B------:R-:W-:Y:S01]  /*b160*/  UMOV UR4, URZ ;  /* 0x0000003f00047c82 */ /* 0x000fe20008000000 */
[----:B----4-:R-:W-:-:S06]  /*b170*/  WARPGROUP.ARRIVE ;  /* 0x00000000000079c5 */ /* 0x010fcc0000000000 */
[----:B------:R-:W-:Y:S01]  /*b180*/  QGMMA.64x256x32.F32.E4M3.E4M3 R24, gdesc[UR8], R24, gsb0 ;  /* 0x03e00000081879f3 */ /* 0x000fe20008000818 */
[----:B------:R-:W-:-:S04]  /*b190*/  UIADD3 UR8, UP0, UR8, 0x2, URZ ;  /* 0x0000000208087890 */ /* 0x000fc8000ff1e03f */
[----:B------:R-:W-:-:S03]  /*b1a0*/  UIADD3.X UR5, UR4, -0x7fffffe0, URZ, UP0, !UPT ;  /* 0x8000002004057890 */ /* 0x000fc600087fe43f */
[----:B------:R-:W-:Y:S01]  /*b1b0*/  UMOV UR4, UR8 ;  /* 0x0000000800047c82 */ /* 0x000fe20008000000 */
[----:B------:R-:W-:Y:S02]  /*b1c0*/  WARPGROUP.DEPBAR.LE gsb0, 0x0 ;  /* 0x00008000000079c5 */ /* 0x000fe40000010000 */
[----:B------:R-:W-:-:S15]  /*b1d0*/  WARPGROUP.ARRIVE ;  /* 0x00000000000079c5 */ /* 0x000fde0000000000 */
[----:B------:R-:W-:-:S02]  /*b1e0*/  NOP ;  /* 0x0000000000007918 */ /* 0x000fc40000000000 */
[----:B------:R-:W-:Y:S01]  /*b1f0*/  QGMMA.64x256x32.F32.E4M3.E4M3 R24, gdesc[UR4], R24, gsb0 ;  /* 0x03e00000041879f3 */ /* 0x000fe20008000818 */
[----:B------:R-:W-:Y:S01]  /*b200*/  IADD3 R226, P0, R226, UR17, RZ ;  /* 0x00000011e2e27c10 */ /* 0x000fe2000ff1e0ff */
[----:B------:R-:W-:-:S03]  /*b210*/  IMAD.MOV.U32 R192, RZ, RZ, R221 ;  /* 0x000000ffffc07224 */ /* 0x000fc600078e00dd */
[----:B------:R-:W-:Y:S02]  /*b220*/  IADD3.X R225, R225, UR18, RZ, P0, !PT ;  /* 0x00000012e1e17c10 */ /* 0x000fe400087fe4ff */
[----:B------:R-:W-:-:S04]  /*b230*/  IADD3 R240, P0, R240, UR17, RZ ;  /* 0x00000011f0f07c10 */ /* 0x000fc8000ff1e0ff */
[----:B------:R-:W-:Y:S02]  /*b240*/  IADD3.X R239, R239, UR18, RZ, P0, !PT ;  /* 0x00000012efef7c10 */ /* 0x000fe400087fe4ff */
[----:B------:R-:W-:Y:S02]  /*b250*/  IADD3 R192, P0, R192, UR17, RZ ;  /* 0x00000011c0c07c10 */ /* 0x000fe4000ff1e0ff */
[----:B------:R-:W-:-:S04]  /*b260*/  IADD3 R228, P1, R228, UR17, RZ ;  /* 0x00000011e4e47c10 */ /* 0x000fc8000ff3e0ff */
[----:B------:R-:W-:Y:S02]  /*b270*/  IADD3.X R227, R227, UR18, RZ, P1, !PT ;  /* 0x00000012e3e37c10 */ /* 0x000fe40008ffe4ff */
[----:B------:R-:W-:-:S04]  /*b280*/  IADD3 R242, P1, R242, UR17, RZ ;  /* 0x00000011f2f27c10 */ /* 0x000fc8000ff3e0ff */
[----:B------:R-:W-:Y:S01]  /*b290*/  IADD3.X R241, R241, UR18, RZ, P1, !PT ;  /* 0x00000012f1f17c10 */ /* 0x000fe20008ffe4ff */
[----:B------:R-:W-:Y:S02]  /*b2a0*/  WARPGROUP.DEPBAR.LE gsb0, 0x0 ;  /* 0x00008000000079c5 */ /* 0x000fe40000010000 */
[----:B------:R-:W-:Y:S04]  /*b2b0*/  STL.64 [R1], R24 ;  /* 0x0000001801007387 */ /* 0x000fe80000100a00 */
        /* <DEDUP_REMOVED lines=62> */
[----:B------:R0:W-:Y:S04]  /*b6a0*/  STL.64 [R1+0x1f8], R150 ;  /* 0x0001f89601007387 */ /* 0x0001e80000100a00 */
[----:B0-----:R-:W2:Y:S04]  /*b6b0*/  LDL.LU.64 R150, [R1+0x5f8] ;  /* 0x0005f80001967983 */ /* 0x001ea80000300a00 */
[----:B------:R-:W2:Y:S04]  /*b6c0*/  LDL.LU.64 R148, [R1+0x5f0] ;  /* 0x0005f00001947983 */ /* 0x000ea80000300a00 */
        /* <DEDUP_REMOVED lines=62> */
[----:B------:R-:W3:Y:S04]  /*bab0*/  LDL.LU R221, [R1+0x3fc] ;  /* 0x0003fc0001dd7983 */ /* 0x000ee80000300800 */
[----:B------:R0:W-:Y:S02]  /*bac0*/  STL [R1+0x204], R192 ;  /* 0x000204c001007387 */ /* 0x0001e40000100800 */
[----:B0-----:R-:W-:-:S02]  /*bad0*/  IMAD.MOV.U32 R192, RZ, RZ, R193 ;  /* 0x000000ffffc07224 */ /* 0x001fc400078e00c1 */
[----:B------:R-:W-:Y:S02]  /*bae0*/  IMAD.MOV.U32 R193, RZ, RZ, R194 ;  /* 0x000000ffffc17224 */ /* 0x000fe400078e00c2 */
[----:B------:R-:W-:Y:S02]  /*baf0*/  IMAD.MOV.U32 R194, RZ, RZ, R195 ;  /* 0x000000ffffc27224 */ /* 0x000fe400078e00c3 */
[----:B------:R-:W-:Y:S02]  /*bb00*/  IMAD.MOV.U32 R195, RZ, RZ, R196 ;  /* 0x000000ffffc37224 */ /* 0x000fe400078e00c4 */
[----:B------:R-:W-:Y:S02]  /*bb10*/  IMAD.MOV.U32 R196, RZ, RZ, R197 ;  /* 0x000000ffffc47224 */ /* 0x000fe400078e00c5 */
[----:B------:R-:W-:Y:S02]  /*bb20*/  IMAD.MOV.U32 R197, RZ, RZ, R198 ;  /* 0x000000ffffc57224 */ /* 0x000fe400078e00c6 */
[----:B------:R-:W-:-:S02]  /*bb30*/  IMAD.MOV.U32 R198, RZ, RZ, R199 ;  /* 0x000000ffffc67224 */ /* 0x000fc400078e00c7 */
[----:B------:R-:W-:Y:S02]  /*bb40*/  IMAD.MOV.U32 R199, RZ, RZ, R200 ;  /* 0x000000ffffc77224 */ /* 0x000fe400078e00c8 */
[----:B------:R-:W-:Y:S02]  /*bb50*/  IMAD.MOV.U32 R200, RZ, RZ, R201 ;  /* 0x000000ffffc87224 */ /* 0x000fe400078e00c9 */
[----:B------:R-:W-:Y:S02]  /*bb60*/  IMAD.MOV.U32 R201, RZ, RZ, R203 ;  /* 0x000000ffffc97224 */ /* 0x000fe400078e00cb */
[----:B------:R-:W-:Y:S02]  /*bb70*/  IMAD.MOV.U32 R203, RZ, RZ, R8 ;  /* 0x000000ffffcb7224 */ /* 0x000fe400078e0008 */
[----:B------:R-:W-:Y:S02]  /*bb80*/  IMAD.MOV.U32 R8, RZ, RZ, R9 ;  /* 0x000000ffff087224 */ /* 0x000fe400078e0009 */
[----:B------:R-:W-:-:S02]  /*bb90*/  IMAD.MOV.U32 R9, RZ, RZ, R10 ;  /* 0x000000ffff097224 */ /* 0x000fc400078e000a */
[----:B------:R-:W-:Y:S01]  /*bba0*/  IMAD.MOV.U32 R10, RZ, RZ, R11 ;  /* 0x000000ffff0a7224 */ /* 0x000fe200078e000b */
[----:B------:R-:W-:Y:S01]  /*bbb0*/  IADD3 R192, P1, R192, UR17, RZ ;  /* 0x00000011c0c07c10 */ /* 0x000fe2000ff3e0ff */
[----:B------:R-:W-:Y:S02]  /*bbc0*/  IMAD.MOV.U32 R11, RZ, RZ, R243 ;  /* 0x000000ffff0b7224 */ /* 0x000fe400078e00f3 */
[----:B------:R-:W4:Y:S04]  /*bbd0*/  LDL.LU R243, [R1+0x3f8] ;  /* 0x0003f80001f37983 */ /* 0x000f280000300800 */
        /* <DEDUP_REMOVED lines=16> */
[----:B------:R-:W2:Y:S01]  /*bce0*/  LDL.LU R205, [R1+0x34c] ;  /* 0x00034c0001cd7983 */ /* 0x000ea20000300800 */
[----:B------:R-:W-:-:S04]  /*bcf0*/  IADD3 R230, P2, R230, UR17, RZ ;  /* 0x00000011e6e67c10 */ /* 0x000fc8000ff5e0ff */
[----:B------:R-:W-:Y:S02]  /*bd00*/  IADD3.X R229, R229, UR18, RZ, P2, !PT ;  /* 0x00000012e5e57c10 */ /* 0x000fe400097fe4ff */
[----:B------:R-:W-:Y:S02]  /*bd10*/  IADD3 R244, P2, R244, UR17, RZ ;  /* 0x00000011f4f47c10 */ /* 0x000fe4000ff5e0ff */
[----:B------:R-:W-:-:S04]  /*bd20*/  IADD3 R232, P3, R232, UR17, RZ ;  /* 0x00000011e8e87c10 */ /* 0x000fc8000ff7e0ff */
[----:B------:R-:W-:Y:S02]  /*bd30*/  IADD3.X R231, R231, UR18, RZ, P3, !PT ;  /* 0x00000012e7e77c10 */ /* 0x000fe40009ffe4ff */
[----:B------:R-:W-:-:S04]  /*bd40*/  IADD3 R246, P3, R246, UR17, RZ ;  /* 0x00000011f6f67c10 */ /* 0x000fc8000ff7e0ff */
[----:B------:R-:W-:Y:S02]  /*bd50*/  IADD3.X R245, R245, UR18, RZ, P3, !PT ;  /* 0x00000012f5f57c10 */ /* 0x000fe40009ffe4ff */
[----:B----4-:R-:W-:Y:S02]  /*bd60*/  IADD3.X R243, R243, UR18, RZ, P2, !PT ;  /* 0x00000012f3f37c10 */ /* 0x010fe400097fe4ff */
[----:B------:R-:W-:-:S05]  /*bd70*/  IADD3 R192, P2, R192, UR17, RZ ;  /* 0x00000011c0c07c10 */ /* 0x000fca000ff5e0ff */
[----:B------:R0:W-:Y:S02]  /*bd80*/  STL [R1+0x214], R192 ;  /* 0x000214c001007387 */ /* 0x0001e40000100800 */
[----:B0-----:R-:W-:Y:S02]  /*bd90*/  IMAD.MOV.U32 R192, RZ, RZ, R193 ;  /* 0x000000ffffc07224 */ /* 0x001fe400078e00c1 */
        /* <DEDUP_REMOVED lines=13> */
[----:B--2---:R-:W-:Y:S02]  /*be70*/  IMAD.MOV.U32 R11, RZ, RZ, R205 ;  /* 0x000000ffff0b7224 */ /* 0x004fe400078e00cd */
[----:B------:R-:W-:Y:S01]  /*be80*/  IMAD.MOV.U32 R205, RZ, RZ, R204 ;  /* 0x000000ffffcd7224 */ /* 0x000fe200078e00cc */
[----:B------:R-:W-:Y:S01]  /*be90*/  IADD3 R192, P3, R192, UR17, RZ ;  /* 0x00000011c0c07c10 */ /* 0x000fe2000ff7e0ff */
[----:B------:R-:W-:-:S02]  /*bea0*/  IMAD.MOV.U32 R204, RZ, RZ, R247 ;  /* 0x000000ffffcc7224 */ /* 0x000fc400078e00f7 */
[----:B------:R-:W2:Y:S04]  /*beb0*/  LDL.LU R247, [R1+0x3f4] ;  /* 0x0003f40001f77983 */ /* 0x000ea80000300800 */
[----:B------:R0:W-:Y:S02]  /*bec0*/  STL [R1+0x21c], R192 ;  /* 0x00021cc001007387 */ /* 0x0001e40000100800 */
[----:B0-----:R-:W-:Y:S02]  /*bed0*/  IMAD.MOV.U32 R192, RZ, RZ, R193 ;  /* 0x000000ffffc07224 */ /* 0x001fe400078e00c1 */
        /* <DEDUP_REMOVED lines=16> */
[----:B------:R-:W4:Y:S01]  /*bfe0*/  LDL.LU R207, [R1+0x35c] ;  /* 0x00035c0001cf7983 */ /* 0x000f220000300800 */
[----:B------:R-:W-:-:S04]  /*bff0*/  IADD3 R234, P4, R234, UR17, RZ ;  /* 0x00000011eaea7c10 */ /* 0x000fc8000ff9e0ff */
[----:B------:R-:W-:Y:S02]  /*c000*/  IADD3.X R233, R233, UR18, RZ, P4, !PT ;  /* 0x00000012e9e97c10 */ /* 0x000fe4000a7fe4ff */
[----:B------:R-:W-:-:S04]  /*c010*/  IADD3 R248, P4, R248, UR17, RZ ;  /* 0x00000011f8f87c10 */ /* 0x000fc8000ff9e0ff */
[----:B--2---:R-:W-:Y:S02]  /*c020*/  IADD3.X R247, R247, UR18, RZ, P4, !PT ;  /* 0x00000012f7f77c10 */ /* 0x004fe4000a7fe4ff */
        /* <DEDUP_REMOVED lines=18> */
[----:B----4-:R-:W-:-:S02]  /*c150*/  IMAD.MOV.U32 R204, RZ, RZ, R207 ;  /* 0x000000ffffcc7224 */ /* 0x010fc400078e00cf */
[----:B------:R-:W-:Y:S02]  /*c160*/  IMAD.MOV.U32 R207, RZ, RZ, R206 ;  /* 0x000000ffffcf7224 */ /* 0x000fe400078e00ce */
[----:B------:R-:W-:Y:S02]  /*c170*/  IMAD.MOV.U32 R206, RZ, RZ, R251 ;  /* 0x000000ffffce7224 */ /* 0x000fe400078e00fb */
[----:B------:R-:W2:Y:S01]  /*c180*/  LDL.LU R251, [R1+0x3f0] ;  /* 0x0003f00001fb7983 */ /* 0x000ea20000300800 */
[----:B------:R-:W-:-:S04]  /*c190*/  IADD3 R222, P5, R222, UR17, RZ ;  /* 0x00000011dede7c10 */ /* 0x000fc8000ffbe0ff */
[----:B---3--:R-:W-:Y:S02]  /*c1a0*/  IADD3.X R221, R221, UR18, RZ, P5, !PT ;  /* 0x00000012dddd7c10 */ /* 0x008fe4000affe4ff */
[----:B------:R-:W-:-:S04]  /*c1b0*/  IADD3 R236, P5, R236, UR17, RZ ;  /* 0x00000011ecec7c10 */ /* 0x000fc8000ffbe0ff */
[----:B------:R-:W-:Y:S02]  /*c1c0*/  IADD3.X R235, R235, UR18, RZ, P5, !PT ;  /* 0x00000012ebeb7c10 */ /* 0x000fe4000affe4ff */
[----:B------:R-:W-:-:S04]  /*c1d0*/  IADD3 R250, P5, R250, UR17, RZ ;  /* 0x00000011fafa7c10 */ /* 0x000fc8000ffbe0ff */
[----:B------:R-:W-:Y:S02]  /*c1e0*/  IADD3.X R249, R249, UR18, RZ, P5, !PT ;  /* 0x00000012f9f97c10 */ /* 0x000fe4000affe4ff */
[----:B------:R-:W-:Y:S02]  /*c1f0*/  IADD3 R192, P5, R192, UR17, RZ ;  /* 0x00000011c0c07c10 */ /* 0x000fe4000ffbe0ff */
[----:B------:R-:W-:-:S03]  /*c200*/  IADD3 R224, P6, R224, UR17, RZ ;  /* 0x00000011e0e07c10 */ /* 0x000fc6000ffde0ff */
[----:B------:R0:W-:Y:S01]  /*c210*/  STL [R1+0x22c], R192 ;  /* 0x00022cc001007387 */ /* 0x0001e20000100800 */
[----:B------:R-:W-:Y:S02]  /*c220*/  IADD3.X R223, R223, UR18, RZ, P6, !PT ;  /* 0x00000012dfdf7c10 */ /* 0x000fe4000b7fe4ff */
[----:B------:R-:W-:Y:S01]  /*c230*/  IADD3 R238, P6, R238, UR17, RZ ;  /* 0x00000011eeee7c10 */ /* 0x000fe2000ffde0ff */
[----:B0-----:R-:W-:Y:S02]  /*c240*/  IMAD.MOV.U32 R192, RZ, RZ, R193 ;  /* 0x000000ffffc07224 */ /* 0x001fe400078e00c1 */
[----:B------:R-:W-:Y:S02]  /*c250*/  IMAD.MOV.U32 R193, RZ, RZ, R194 ;  /* 0x000000ffffc17224 */ /* 0x000fe400078e00c2 */
[----:B------:R-:W-:Y:S02]  /*c260*/  IMAD.MOV.U32 R194, RZ, RZ, R195 ;  /* 0x000000ffffc27224 */ /* 0x000fe400078e00c3 */
[----:B------:R-:W-:-:S02]  /*c270*/  IMAD.MOV.U32 R195, RZ, RZ, R196 ;  /* 0x000000ffffc37224 */ /* 0x000fc400078e00c4 */
[----:B------:R-:W-:Y:S02]  /*c280*/  IMAD.MOV.U32 R196, RZ, RZ, R197 ;  /* 0x000000ffffc47224 */ /* 0x000fe400078e00c5 */
[----:B------:R-:W-:Y:S02]  /*c290*/  IMAD.MOV.U32 R197, RZ, RZ, R198 ;  /* 0x000000ffffc57224 */ /* 0x000fe400078e00c6 */
[----:B------:R-:W-:Y:S02]  /*c2a0*/  IMAD.MOV.U32 R198, RZ, RZ, R199 ;  /* 0x000000ffffc67224 */ /* 0x000fe400078e00c7 */
[----:B------:R-:W-:Y:S01]  /*c2b0*/  IMAD.MOV.U32 R199, RZ, RZ, R200 ;  /* 0x000000ffffc77224 */ /* 0x000fe200078e00c8 */
[----:B------:R-:W-:Y:S01]  /*c2c0*/  IADD3.X R237, R237, UR18, RZ, P6, !PT ;  /* 0x00000012eded7c10 */ /* 0x000fe2000b7fe4ff */
[----:B------:R-:W-:Y:S01]  /*c2d0*/  IMAD.MOV.U32 R200, RZ, RZ, R201 ;  /* 0x000000ffffc87224 */ /* 0x000fe200078e00c9 */
[----:B------:R-:W-:Y:S01]  /*c2e0*/  IADD3 R252, P6, R252, UR17, RZ ;  /* 0x00000011fcfc7c10 */ /* 0x000fe2000ffde0ff */
[----:B------:R-:W-:-:S02]  /*c2f0*/  IMAD.MOV.U32 R201, RZ, RZ, R203 ;  /* 0x000000ffffc97224 */ /* 0x000fc400078e00cb */
[----:B------:R-:W-:Y:S02]  /*c300*/  IMAD.MOV.U32 R203, RZ, RZ, R8 ;  /* 0x000000ffffcb7224 */ /* 0x000fe400078e0008 */
[----:B------:R-:W-:Y:S02]  /*c310*/  IMAD.MOV.U32 R8, RZ, RZ, R9 ;  /* 0x000000ffff087224 */ /* 0x000fe400078e0009 */
[----:B------:R-:W-:Y:S02]  /*c320*/  IMAD.MOV.U32 R9, RZ, RZ, R10 ;  /* 0x000000ffff097224 */ /* 0x000fe400078e000a */
[----:B------:R-:W-:Y:S02]  /*c330*/  IMAD.MOV.U32 R10, RZ, RZ, R11 ;  /* 0x000000ffff0a7224 */ /* 0x000fe400078e000b */
[----:B------:R-:W-:Y:S01]  /*c340*/  IMAD.MOV.U32 R11, RZ, RZ, R205 ;  /* 0x000000ffff0b7224 */ /* 0x000fe200078e00cd */
[----:B------:R-:W-:Y:S01]  /*c350*/  IADD3.X R2, R2, UR18, RZ, P0, !PT ;  /* 0x0000001202027c10 */ /* 0x000fe200087fe4ff */
[----:B------:R-:W-:-:S02]  /*c360*/  IMAD.MOV.U32 R205, RZ, RZ, R204 ;  /* 0x000000ffffcd7224 */ /* 0x000fc400078e00cc */
[----:B------:R-:W-:Y:S02]  /*c370*/  IMAD.MOV.U32 R204, RZ, RZ, R207 ;  /* 0x000000ffffcc7224 */ /* 0x000fe400078e00cf */
[----:B------:R-:W-:Y:S02]  /*c380*/  IMAD.MOV.U32 R207, RZ, RZ, R206 ;  /* 0x000000ffffcf7224 */ /* 0x000fe400078e00ce */
[----:B------:R-:W-:Y:S02]  /*c390*/  IMAD.MOV.U32 R206, RZ, RZ, R210 ;  /* 0x000000ffffce7224 */ /* 0x000fe400078e00d2 */
[----:B------:R-:W3:Y:S01]  /*c3a0*/  LDL.LU R210, [R1+0x36c] ;  /* 0x00036c0001d27983 */ /* 0x000ee20000300800 */
[----:B--2---:R-:W-:Y:S02]  /*c3b0*/  IADD3.X R251, R251, UR18, RZ, P6, !PT ;  /* 0x00000012fbfb7c10 */ /* 0x004fe4000b7fe4ff */
[----:B------:R-:W-:-:S05]  /*c3c0*/  IADD3 R192, P6, R192, UR17, RZ ;  /* 0x00000011c0c07c10 */ /* 0x000fca000ffde0ff */
[----:B------:R-:W-:Y:S04]  /*c3d0*/  STL [R1+0x234], R192 ;  /* 0x000234c001007387 */ /* 0x000fe80000100800 */
[----:B------:R0:W-:Y:S04]  /*c3e0*/  STL [R1+0x200], R2 ;  /* 0x0002000201007387 */ /* 0x0001e80000100800 */
[----:B0-----:R-:W2:Y:S04]  /*c3f0*/  LDL.LU R2, [R1+0x3ec] ;  /* 0x0003ec0001027983 */ /* 0x001ea80000300800 */
[----:B------:R-:W4:Y:S02]  /*c400*/  LDL.LU R192, [R1+0x23c] ;  /* 0x00023c0001c07983 */ /* 0x000f240000300800 */
[----:B----4-:R-:W-:-:S05]  /*c410*/  IADD3 R192, P0, R192, UR17, RZ ;  /* 0x00000011c0c07c10 */ /* 0x010fca000ff1e0ff */
[----:B------:R0:W-:Y:S04]  /*c420*/  STL [R1+0x23c], R192 ;  /* 0x00023cc001007387 */ /* 0x0001e80000100800 */
[----:B0-----:R-:W4:Y:S02]  /*c430*/  LDL.LU R192, [R1+0x208] ;  /* 0x0002080001c07983 */ /* 0x001f240000300800 */
[----:B----4-:R-:W-:-:S05]  /*c440*/  IADD3.X R192, R192, UR18, RZ, P1, !PT ;  /* 0x00000012c0c07c10 */ /* 0x010fca0008ffe4ff */
[----:B------:R0:W-:Y:S04]  /*c450*/  STL [R1+0x208], R192 ;  /* 0x000208c001007387 */ /* 0x0001e80000100800 */
[----:B0-----:R-:W4:Y:S01]  /*c460*/  LDL.LU R192, [R1+0x244] ;  /* 0x0002440001c07983 */ /* 0x001f220000300800 */
[----:B------:R-:W-:Y:S02]  /*c470*/  IADD3.X R7, R7, UR18, RZ, P2, !PT ;  /* 0x0000001207077c10 */ /* 0x000fe400097fe4ff */
[----:B----4-:R-:W-:-:S05]  /*c480*/  IADD3 R192, P1, R192, UR17, RZ ;  /* 0x00000011c0c07c10 */ /* 0x010fca000ff3e0ff */
[----:B------:R-:W-:Y:S04]  /*c490*/  STL [R1+0x244], R192 ;  /* 0x000244c001007387 */ /* 0x000fe80000100800 */
[----:B------:R0:W-:Y:S04]  /*c4a0*/  STL [R1+0x210], R7 ;  /* 0x0002100701007387 */ /* 0x0001e80000100800 */
[----:B0-----:R-:W4:Y:S04]  /*c4b0*/  LDL.LU R7, [R1+0x3e8] ;  /* 0x0003e80001077983 */ /* 0x001f280000300800 */
[----:B------:R-:W3:Y:S02]  /*c4c0*/  LDL.LU R192, [R1+0x24c] ;  /* 0x00024c0001c07983 */ /* 0x000ee40000300800 */
[----:B---3--:R-:W-:-:S05]  /*c4d0*/  IADD3 R192, P2, R192, UR17, RZ ;  /* 0x00000011c0c07c10 */ /* 0x008fca000ff5e0ff */
[----:B------:R0:W-:Y:S04]  /*c4e0*/  STL [R1+0x24c], R192 ;  /* 0x00024cc001007387 */ /* 0x0001e80000100800 */
[----:B0-----:R-:W3:Y:S02]  /*c4f0*/  LDL.LU R192, [R1+0x218] ;  /* 0x0002180001c07983 */ /* 0x001ee40000300800 */
[----:B---3--:R-:W-:-:S05]  /*c500*/  IADD3.X R192, R192, UR18, RZ, P3, !PT ;  /* 0x00000012c0c07c10 */ /* 0x008fca0009ffe4ff */
[----:B------:R0:W-:Y:S04]  /*c510*/  STL [R1+0x218], R192 ;  /* 0x000218c001007387 */ /* 0x0001e80000100800 */
[----:B0-----:R-:W3:Y:S01]  /*c520*/  LDL.LU R192, [R1+0x254] ;  /* 0x0002540001c07983 */ /* 0x001ee20000300800 */
[----:B------:R-:W-:Y:S02]  /*c530*/  IADD3.X R3, R3, UR18, RZ, P4, !PT ;  /* 0x0000001203037c10 */ /* 0x000fe4000a7fe4ff */
[----:B---3--:R-:W-:-:S05]  /*c540*/  IADD3 R192, P3, R192, UR17, RZ ;  /* 0x00000011c0c07c10 */ /* 0x008fca000ff7e0ff */
[----:B------:R-:W-:Y:S04]  /*c550*/  STL [R1+0x254], R192 ;  /* 0x000254c001007387 */ /* 0x000fe80000100800 */
[----:B------:R0:W-:Y:S04]  /*c560*/  STL [R1+0x220], R3 ;  /* 0x0002200301007387 */ /* 0x0001e80000100800 */
[----:B0-----:R-:W3:Y:S04]  /*c570*/  LDL.LU R3, [R1+0x3e4] ;  /* 0x0003e40001037983 */ /* 0x001ee80000300800 */
[----:B------:R-:W2:Y:S02]  /*c580*/  LDL.LU R192, [R1+0x25c] ;  /* 0x00025c0001c07983 */ /* 0x000ea40000300800 */
[----:B--2---:R-:W-:-:S05]  /*c590*/  IADD3 R192, P4, R192, UR17, RZ ;  /* 0x00000011c0c07c10 */ /* 0x004fca000ff9e0ff */
[----:B------:R0:W-:Y:S04]  /*c5a0*/  STL [R1+0x25c], R192 ;  /* 0x00025cc001007387 */ /* 0x0001e80000100800 */
[----:B0-----:R-:W2:Y:S02]  /*c5b0*/  LDL.LU R192, [R1+0x228] ;  /* 0x0002280001c07983 */ /* 0x001ea40000300800 */
[----:B--2---:R-:W-:-:S05]  /*c5c0*/  IADD3.X R192, R192, UR18, RZ, P5, !PT ;  /* 0x00000012c0c07c10 */ /* 0x004fca000affe4ff */
[----:B------:R0:W-:Y:S04]  /*c5d0*/  STL [R1+0x228], R192 ;  /* 0x000228c001007387 */ /* 0x0001e80000100800 */
[----:B0-----:R-:W2:Y:S01]  /*c5e0*/  LDL.LU R192, [R1+0x264] ;  /* 0x0002640001c07983 */ /* 0x001ea20000300800 */
[----:B------:R-:W-:Y:S02]  /*c5f0*/  IADD3.X R5, R5, UR18, RZ, P6, !PT ;  /* 0x0000001205057c10 */ /* 0x000fe4000b7fe4ff */
[----:B--2---:R-:W-:-:S05]  /*c600*/  IADD3 R192, P5, R192, UR17, RZ ;  /* 0x00000011c0c07c10 */ /* 0x004fca000ffbe0ff */
        /* <DEDUP_REMOVED lines=102> */
[----:B0-----:R-:W2:Y:S01]  /*cc70*/  LDL.LU R192, [R1+0x2b8] ;  /* 0x0002b80001c07983 */ /* 0x001ea20000300800 */
[----:B------:R-:W-:Y:S02]  /*cc80*/  IADD3.X R2, R2, UR18, RZ, P3, !PT ;  /* 0x0000001202027c10 */ /* 0x000fe40009ffe4ff */
[----:B--2---:R-:W-:Y:S02]  /*cc90*/  IADD3.X R192, R192, UR18, RZ, P2, !PT ;  /* 0x00000012c0c07c10 */ /* 0x004fe400097fe4ff */
[----:B---3--:R-:W-:-:S03]  /*cca0*/  IADD3 R5, P2, R5, UR17, RZ ;  /* 0x0000001105057c10 */ /* 0x008fc6000ff5e0ff */
[----:B------:R-:W-:Y:S04]  /*ccb0*/  STL [R1+0x2b8], R192 ;  /* 0x0002b8c001007387 */ /* 0x000fe80000100800 */
[----:B------:R0:W-:Y:S04]  /*ccc0*/  STL [R1+0x2f4], R5 ;  /* 0x0002f40501007387 */ /* 0x0001e80000100800 */
[----:B0-----:R-:W2:Y:S04]  /*ccd0*/  LDL.LU R5, [R1+0x3bc] ;  /* 0x0003bc0001057983 */ /* 0x001ea80000300800 */
[----:B------:R0:W-:Y:S04]  /*cce0*/  STL [R1+0x2c0], R2 ;  /* 0x0002c00201007387 */ /* 0x0001e80000100800 */
[----:B0-----:R-:W3:Y:S04]  /*ccf0*/  LDL.LU R2, [R1+0x3b8] ;  /* 0x0003b80001027983 */ /* 0x001ee80000300800 */
[----:B------:R-:W4:Y:S02]  /*cd00*/  LDL.LU R192, [R1+0x2fc] ;  /* 0x0002fc0001c07983 */ /* 0x000f240000300800 */
[----:B----4-:R-:W-:-:S05]  /*cd10*/  IADD3 R192, P3, R192, UR17, RZ ;  /* 0x00000011c0c07c10 */ /* 0x010fca000ff7e0ff */
[----:B------:R0:W-:Y:S04]  /*cd20*/  STL [R1+0x2fc], R192 ;  /* 0x0002fcc001007387 */ /* 0x0001e80000100800 */
[----:B0-----:R-:W4:Y:S01]  /*cd30*/  LDL.LU R192, [R1+0x2c8] ;  /* 0x0002c80001c07983 */ /* 0x001f220000300800 */
[----:B------:R-:W-:Y:S02]  /*cd40*/  IADD3.X R7, R7, UR18, RZ, P5, !PT ;  /* 0x0000001207077c10 */ /* 0x000fe4000affe4ff */
[----:B----4-:R-:W-:Y:S02]  /*cd50*/  IADD3.X R192, R192, UR18, RZ, P4, !PT ;  /* 0x00000012c0c07c10 */ /* 0x010fe4000a7fe4ff */
[----:B--2---:R-:W-:-:S03]  /*cd60*/  IADD3 R5, P4, R5, UR17, RZ ;  /* 0x0000001105057c10 */ /* 0x004fc6000ff9e0ff */
[----:B------:R-:W-:Y:S04]  /*cd70*/  STL [R1+0x2c8], R192 ;  /* 0x0002c8c001007387 */ /* 0x000fe80000100800 */
[----:B------:R0:W-:Y:S04]  /*cd80*/  STL [R1+0x304], R5 ;  /* 0x0003040501007387 */ /* 0x0001e80000100800 */
[----:B0-----:R-:W2:Y:S04]  /*cd90*/  LDL.LU R5, [R1+0x3b4] ;  /* 0x0003b40001057983 */ /* 0x001ea80000300800 */
[----:B------:R0:W-:Y:S04]  /*cda0*/  STL [R1+0x2d0], R7 ;  /* 0x0002d00701007387 */ /* 0x0001e80000100800 */
[----:B0-----:R-:W4:Y:S04]  /*cdb0*/  LDL.LU R7, [R1+0x3b0] ;  /* 0x0003b00001077983 */ /* 0x001f280000300800 */
[----:B------:R-:W3:Y:S01]  /*cdc0*/  LDL.LU R192, [R1+0x30c] ;  /* 0x00030c0001c07983 */ /* 0x000ee20000300800 */
[----:B------:R-:W-:Y:S01]  /*cdd0*/  UIADD3.64 UR8, UR4, 0x1fe, URZ ;  /* 0x000001fe04087897 */ /* 0x000fe2000fffe03f */
[----:B------:R-:W-:-:S08]  /*cde0*/  WARPGROUP.ARRIVE ;  /* 0x00000000000079c5 */ /* 0x000fd00000000000 */
[----:B------:R-:W-:Y:S01]  /*cdf0*/  QGMMA.64x256x32.F32.E4M3.E4M3 R24, gdesc[UR8], R24, gsb0 ;  /* 0x03e00000081879f3 */ /* 0x000fe20008000818 */
[----:B------:R-:W-:Y:S01]  /*ce00*/  IADD3.X R3, R3, UR18, RZ, P0, !PT ;  /* 0x0000001203037c10 */ /* 0x000fe200087fe4ff */
[----:B------:R-:W-:Y:S01]  /*ce10*/  UIADD3.64 UR4, UR4, 0x200, URZ ;  /* 0x0000020004047897 */ /* 0x000fe2000fffe03f */
[----:B--2---:R-:W-:Y:S02]  /*ce20*/  IADD3.X R5, R5, UR18, RZ, P6, !PT ;  /* 0x0000001205057c10 */ /* 0x004fe4000b7fe4ff */
[----:B---3--:R-:W-:-:S05]  /*ce30*/  IADD3 R192, P5, R192, UR17, RZ ;  /* 0x00000011c0c07c10 */ /* 0x008fca000ffbe0ff */
[----:B------:R-:W-:Y:S04]  /*ce40*/  STL [R1+0x30c], R192 ;  /* 0x00030cc001007387 */ /* 0x000fe80000100800 */
[----:B------:R0:W-:Y:S04]  /*ce50*/  STL [R1+0x2d8], R5 ;  /* 0x0002d80501007387 */ /* 0x0001e80000100800 */
[----:B0-----:R-:W2:Y:S01]  /*ce60*/  LDL.LU R5, [R1+0x3ac] ;  /* 0x0003ac0001057983 */ /* 0x001ea20000300800 */
[----:B------:R-:W-:-:S05]  /*ce70*/  IADD3 R2, P6, R2, UR17, RZ ;  /* 0x0000001102027c10 */ /* 0x000fca000ffde0ff */
[----:B------:R0:W-:Y:S04]  /*ce80*/  STL [R1+0x314], R2 ;  /* 0x0003140201007387 */ /* 0x0001e80000100800 */
[----:B0-----:R-:W3:Y:S04]  /*ce90*/  LDL.LU R2, [R1+0x3a8] ;  /* 0x0003a80001027983 */ /* 0x001ee80000300800 */
[----:B------:R0:W-:Y:S04]  /*cea0*/  STL [R1+0x2e0], R3 ;  /* 0x0002e00301007387 */ /* 0x0001e80000100800 */
[----:B0-----:R-:W3:Y:S01]  /*ceb0*/  LDL.LU R3, [R1+0x3a4] ;  /* 0x0003a40001037983 */ /* 0x001ee20000300800 */
[----:B------:R-:W-:-:S02]  /*cec0*/  WARPGROUP.DEPBAR.LE gsb0, 0x0 ;  /* 0x00008000000079c5 */ /* 0x000fc40000010000 */
[----:B------:R-:W-:-:S06]  /*ced0*/  WARPGROUP.ARRIVE ;  /* 0x00000000000079c5 */ /* 0x000fcc0000000000 */
[----:B------:R-:W-:Y:S01]  /*cee0*/  QGMMA.64x256x32.F32.E4M3.E4M3 R24, gdesc[UR4], R24, gsb0 ;  /* 0x03e00000041879f3 */ /* 0x000fe20008000818 */
[----:B----4-:R-:W-:Y:S02]  /*cef0*/  IADD3.X R7, R7, UR18, RZ, P1, !PT ;  /* 0x0000001207077c10 */ /* 0x010fe40008ffe4ff */
[----:B------:R-:W-:Y:S02]  /*cf00*/  IADD3 R193, P1, R193, UR17, RZ ;  /* 0x00000011c1c17c10 */ /* 0x000fe4000ff3e0ff */
[----:B------:R-:W-:Y:S02]  /*cf10*/  IADD3.X R194, R194, UR18, RZ, P2, !PT ;  /* 0x00000012c2c27c10 */ /* 0x000fe400097fe4ff */
[----:B------:R-:W-:Y:S02]  /*cf20*/  IADD3 R195, P2, R195, UR17, RZ ;  /* 0x00000011c3c37c10 */ /* 0x000fe4000ff5e0ff */
[----:B------:R-:W-:Y:S02]  /*cf30*/  IADD3.X R196, R196, UR18, RZ, P3, !PT ;  /* 0x00000012c4c47c10 */ /* 0x000fe40009ffe4ff */
[----:B------:R-:W-:-:S02]  /*cf40*/  IADD3 R197, P3, R197, UR17, RZ ;  /* 0x00000011c5c57c10 */ /* 0x000fc4000ff7e0ff */
[----:B------:R-:W-:Y:S02]  /*cf50*/  IADD3.X R198, R198, UR18, RZ, P4, !PT ;  /* 0x00000012c6c67c10 */ /* 0x000fe4000a7fe4ff */
        /* <DEDUP_REMOVED lines=10> */
[----:B------:R-:W-:-:S02]  /*d000*/  IADD3.X R206, R206, UR18, RZ, P3, !PT ;  /* 0x00000012cece7c10 */ /* 0x000fc40009ffe4ff */
[----:B------:R-:W-:Y:S02]  /*d010*/  IADD3 R210, P3, R210, UR17, RZ ;  /* 0x00000011d2d27c10 */ /* 0x000fe4000ff7e0ff */
[----:B------:R-:W-:Y:S02]  /*d020*/  IADD3 R208, P4, R208, UR17, RZ ;  /* 0x00000011d0d07c10 */ /* 0x000fe4000ff9e0ff */
[----:B------:R-:W-:Y:S02]  /*d030*/  IADD3.X R217, R217, UR18, RZ, P5, !PT ;  /* 0x00000012d9d97c10 */ /* 0x000fe4000affe4ff */
[----:B------:R-:W-:Y:S02]  /*d040*/  IADD3 R219, P5, R219, UR17, RZ ;  /* 0x00000011dbdb7c10 */ /* 0x000fe4000ffbe0ff */
[----:B------:R-:W-:Y:S02]  /*d050*/  IADD3.X R218, R218, UR18, RZ, P6, !PT ;  /* 0x00000012dada7c10 */ /* 0x000fe4000b7fe4ff */
[----:B------:R-:W-:-:S02]  /*d060*/  IADD3.X R216, R216, UR18, RZ, P1, !PT ;  /* 0x00000012d8d87c10 */ /* 0x000fc40008ffe4ff */
[----:B------:R-:W-:Y:S02]  /*d070*/  IADD3.X R211, R211, UR18, RZ, P2, !PT ;  /* 0x00000012d3d37c10 */ /* 0x000fe400097fe4ff */
[----:B------:R-:W-:Y:S02]  /*d080*/  IADD3.X R214, R214, UR18, RZ, P3, !PT ;  /* 0x00000012d6d67c10 */ /* 0x000fe40009ffe4ff */
[----:B------:R-:W-:Y:S02]  /*d090*/  IADD3.X R212, R212, UR18, RZ, P5, !PT ;  /* 0x00000012d4d47c10 */ /* 0x000fe4000affe4ff */
[----:B------:R-:W-:Y:S01]  /*d0a0*/  IADD3.X R209, R209, UR18, RZ, P4, !PT ;  /* 0x00000012d1d17c10 */ /* 0x000fe2000a7fe4ff */
[----:B------:R-:W-:-:S05]  /*d0b0*/  VIADD R220, R220, 0xffffffff ;  /* 0xffffffffdcdc7836 */ /* 0x000fca0000000000 */
[----:B------:R-:W-:Y:S01]  /*d0c0*/  ISETP.NE.U32.AND P6, PT, R220, RZ, PT ;  /* 0x000000ffdc00720c */ /* 0x000fe20003fc5070 */
[----:B------:R-:W-:Y:S01]  /*d0d0*/  VIADD R0, R0, 0xffffffc0 ;  /* 0xffffffc000007836 */ /* 0x000fe20000000000 */
[----:B--2---:R-:W-:-:S05]  /*d0e0*/  IADD3 R5, P0, R5, UR17, RZ ;  /* 0x0000001105057c10 */ /* 0x004fca000ff1e0ff */
[----:B------:R0:W-:Y:S01]  /*d0f0*/  STL [R1+0x31c], R5 ;  /* 0x00031c0501007387 */ /* 0x0001e20000100800 */
[----:B------:R-:W-:-:S03]  /*d100*/  IADD3.X R9, R9, UR18, RZ, P0, !PT ;  /* 0x0000001209097c10 */ /* 0x000fc600087fe4ff */
[----:B0-----:R0:W5:Y:S04]  /*d110*/  LDL.LU R5, [R1+0x3a0] ;  /* 0x0003a00001057983 */ /* 0x0011680000300800 */
[----:B------:R1:W-:Y:S04]  /*d120*/  STL [R1+0x2e8], R7 ;  /* 0x0002e80701007387 */ /* 0x0003e80000100800 */
[----:B------:R-:W-:Y:S04]  /*d130*/  STL [R1+0x324], R193 ;  /* 0x000324c101007387 */ /* 0x000fe80000100800 */
[----:B------:R-:W-:Y:S04]  /*d140*/  STL [R1+0x2f0], R194 ;  /* 0x0002f0c201007387 */ /* 0x000fe80000100800 */
[----:B------:R-:W-:Y:S04]  /*d150*/  STL [R1+0x32c], R195 ;  /* 0x00032cc301007387 */ /* 0x000fe80000100800 */
[----:B------:R-:W-:Y:S01]  /*d160*/  STL [R1+0x2f8], R196 ;  /* 0x0002f8c401007387 */ /* 0x000fe20000100800 */
[----:B------:R-:W-:-:S03]  /*d170*/  IADD3 R10, P0, R10, UR17, RZ ;  /* 0x000000110a0a7c10 */ /* 0x000fc6000ff1e0ff */
[----:B------:R-:W-:Y:S04]  /*d180*/  STL [R1+0x334], R197 ;  /* 0x000334c501007387 */ /* 0x000fe80000100800 */
        /* <DEDUP_REMOVED lines=12> */
[----:B------:R2:W-:Y:S01]  /*d250*/  STL [R1+0x338], R215 ;  /* 0x000338d701007387 */ /* 0x0005e20000100800 */
[----:B------:R-:W-:Y:S01]  /*d260*/  IADD3.X R213, R213, UR18, RZ, P0, !PT ;  /* 0x00000012d5d57c10 */ /* 0x000fe200087fe4ff */
[----:B-1----:R-:W1:Y:S02]  /*d270*/  S2R R7, SR_TID.X ;  /* 0x0000000000077919 */ /* 0x002e640000002100 */
[----:B------:R0:W-:Y:S01]  /*d280*/  STL [R1+0x330], R206 ;  /* 0x000330ce01007387 */ /* 0x0001e20000100800 */
[----:B--2---:R-:W2:Y:S03]  /*d290*/  LDC R215, c[0x0][0x238] ;  /* 0x00008e00ffd77b82 */ /* 0x004ea60000000800 */
[----:B------:R0:W-:Y:S04]  /*d2a0*/  STL [R1+0x36c], R210 ;  /* 0x00036cd201007387 */ /* 0x0001e80000100800 */
        /* <DEDUP_REMOVED lines=9> */
[----:B------:R0:W-:Y:S01]  /*d340*/  STL [R1+0x370], R209 ;  /* 0x000370d101007387 */ /* 0x0001e20000100800 */
[----:B--2---:R-:W-:Y:S01]  /*d350*/  IMAD.SHL.U32 R8, R215, 0x40, RZ ;  /* 0x00000040d7087824 */ /* 0x004fe200078e00ff */
[----:B------:R-:W-:-:S04]  /*d360*/  WARPGROUP.DEPBAR.LE gsb0, 0x0 ;  /* 0x00008000000079c5 */ /* 0x000fc80000010000 */
[C---:B---3--:R-:W-:Y:S02]  /*d370*/  IADD3 R3, P0, R8.reuse, R3, RZ ;  /* 0x0000000308037210 */ /* 0x048fe40007f1e0ff */
[----:B-1----:R-:W-:Y:S02]  /*d380*/  LOP3.LUT R7, R7, 0x3f, RZ, 0xc0, !PT ;  /* 0x0000003f07077812 */ /* 0x002fe400078ec0ff */
[----:B------:R-:W-:Y:S01]  /*d390*/  LEA.HI.X.SX32 R2, R8, R2, 0x1, P0 ;  /* 0x0000000208027211 */ /* 0x000fe200000f0eff */
[----:B0-----:R-:W-:Y:S08]  /*d3a0*/  @P6 BRA `(.L_x_2) ;  /* 0xffffff94005c6947 */ /* 0x001ff0000383ffff */
.L_x_1:
[----:B------:R2:W-:Y:S01]  /*d3b0*/  STL [R1+0x3b0], R149 ;  /* 0x0003b09501007387 */ /* 0x0005e20000100800 */
[----:B------:R-:W-:Y:S01]  /*d3c0*/  F2FP.SATFINITE.E4M3.F32.PACK_AB_MERGE_C R27, R27, R26, RZ ;  /* 0x0000001a1b1b723e */ /* 0x000fe200048070ff */
[----:B------:R-:W-:Y:S01]  /*d3d0*/  ULDC.64 UR6, c[0x0][0x228] ;  /* 0x00008a0000067ab9 */ /* 0x000fe20000000a00 */
[----:B------:R-:W-:Y:S01]  /*d3e0*/  ULDC UR4, c[0x0][0x22c] ;  /* 0x00008b0000047ab9 */ /* 0x000fe20000000800 */
[----:B------:R-:W3:Y:S01]  /*d3f0*/  LDL.LU R4, [R1+0x4] ;  /* 0x0000040001047983 */ /* 0x000ee20000300800 */
[----:B------:R-:W-:-:S03]  /*d400*/  ULDC UR5, c[0x0][0x22c] ;  /* 0x00008b0000057ab9 */ /* 0x000fc60000000800 */
[----:B--2---:R-:W3:Y:S04]  /*d410*/  LDL.LU R149, [R1] ;  /* 0x0000000001957983 */ /* 0x004ee80000300800 */
[----:B------:R2:W-:Y:S04]  /*d420*/  STL [R1+0x3ac], R148 ;  /* 0x0003ac9401007387 */ /* 0x0005e80000100800 */
[----:B--2---:R-:W2:Y:S04]  /*d430*/  LDL.LU R148, [R1+0x8] ;  /* 0x0000080001947983 */ /* 0x004ea80000300800 */
[----:B------:R-:W2:Y:S04]  /*d440*/  LDL.LU R2, [R1+0xc] ;  /* 0x00000c0001027983 */ /* 0x000ea80000300800 */
[----:B------:R4:W-:Y:S04]  /*d450*/  STL [R1+0x3a8], R151 ;  /* 0x0003a89701007387 */ /* 0x0009e80000100800 */
[----:B----4-:R-:W4:Y:S04]  /*d460*/  LDL.LU R151, [R1+0x10] ;  /* 0x0000100001977983 */ /* 0x010f280000300800 */
[----:B-1----:R-:W4:Y:S04]  /*d470*/  LDL.LU R0, [R1+0x14] ;  /* 0x0000140001007983 */ /* 0x002f280000300800 */
[----:B------:R1:W-:Y:S04]  /*d480*/  STL [R1+0x3a4], R150 ;  /* 0x0003a49601007387 */ /* 0x0003e80000100800 */
[----:B-1----:R-:W4:Y:S04]  /*d490*/  LDL.LU R150, [R1+0x18] ;  /* 0x0000180001967983 */ /* 0x002f280000300800 */
[----:B------:R-:W4:Y:S04]  /*d4a0*/  LDL.LU R3, [R1+0x1c] ;  /* 0x00001c0001037983 */ /* 0x000f280000300800 */
[----:B-----5:R1:W-:Y:S04]  /*d4b0*/  STL [R1+0x3a0], R5 ;  /* 0x0003a00501007387 */ /* 0x0203e80000100800 */
[----:B-1----:R-:W4:Y:S04]  /*d4c0*/  LDL.LU R5, [R1+0x20] ;  /* 0x0000200001057983 */ /* 0x002f280000300800 */
        /* <DEDUP_REMOVED lines=28> */
[----:B0-----:R-:W4:Y:S04]  /*d690*/  LDL.LU R21, [R1+0x94] ;  /* 0x0000940001157983 */ /* 0x001f280000300800 */
        /* <DEDUP_REMOVED lines=89> */
[----:B------:R-:W4:Y:S01]  /*dc30*/  LDL.LU R192, [R1+0x1fc] ;  /* 0x0001fc0001c07983 */ /* 0x000f220000300800 */
[----:B---3--:R-:W-:-:S02]  /*dc40*/  F2FP.SATFINITE.E4M3.F32.PACK_AB_MERGE_C R4, R4, R149, RZ ;  /* 0x000000950404723e */ /* 0x008fc400048070ff */
[----:B--2---:R-:W-:Y:S01]  /*dc50*/  F2FP.SATFINITE.E4M3.F32.PACK_AB_MERGE_C R2, R2, R148, RZ ;  /* 0x000000940202723e */ /* 0x004fe200048070ff */
[----:B------:R-:W2:Y:S01]  /*dc60*/  LDL.LU R149, [R1+0x3b0] ;  /* 0x0003b00001957983 */ /* 0x000ea20000300800 */
[----:B----4-:R-:W-:Y:S02]  /*dc70*/  F2FP.SATFINITE.E4M3.F32.PACK_AB_MERGE_C R0, R0, R151, RZ ;  /* 0x000000970000723e */ /* 0x010fe400048070ff */
[----:B------:R-:W-:Y:S01]  /*dc80*/  F2FP.SATFINITE.E4M3.F32.PACK_AB_MERGE_C R3, R3, R150, RZ ;  /* 0x000000960303723e */ /* 0x000fe200048070ff */
[----:B------:R-:W2:Y:S01]  /*dc90*/  LDL.LU R148, [R1+0x3ac] ;  /* 0x0003ac0001947983 */ /* 0x000ea20000300800 */
[----:B------:R-:W-:-:S03]  /*dca0*/  F2FP.SATFINITE.E4M3.F32.PACK_AB_MERGE_C R6, R6, R5, RZ ;  /* 0x000000050606723e */ /* 0x000fc600048070ff */
[----:B------:R-:W3:Y:S04]  /*dcb0*/  LDL.LU R151, [R1+0x3a8] ;  /* 0x0003a80001977983 */ /* 0x000ee80000300800 */
[----:B------:R-:W3:Y:S04]  /*dcc0*/  LDL.LU R150, [R1+0x3a4] ;  /* 0x0003a40001967983 */ /* 0x000ee80000300800 */
[----:B------:R-:W4:Y:S01]  /*dcd0*/  LDL.LU R5, [R1+0x3a0] ;  /* 0x0003a00001057983 */ /* 0x000f220000300800 */
[----:B------:R-:W-:Y:S02]  /*dce0*/  F2FP.SATFINITE.E4M3.F32.PACK_AB_MERGE_C R69, R69, R68, RZ ;  /* 0x000000444545723e */ /* 0x000fe400048070ff */
[----:B------:R-:W-:-:S02]  /*dcf0*/  F2FP.SATFINITE.E4M3.F32.PACK_AB_MERGE_C R29, R29, R28, RZ ;  /* 0x0000001c1d1d723e */ /* 0x000fc400048070ff */
[----:B------:R-:W-:Y:S02]  /*dd00*/  F2FP.SATFINITE.E4M3.F32.PACK_AB_MERGE_C R30, R31, R30, RZ ;  /* 0x0000001e1f1e723e */ /* 0x000fe400048070ff */
[----:B------:R-:W-:Y:S02]  /*dd10*/  F2FP.SATFINITE.E4M3.F32.PACK_AB_MERGE_C R7, R7, R222, RZ ;  /* 0x000000de0707723e */ /* 0x000fe400048070ff */
[----:B------:R-:W-:Y:S02]  /*dd20*/  F2FP.SATFINITE.E4M3.F32.PACK_AB_MERGE_C R8, R8, R224, RZ ;  /* 0x000000e00808723e */ /* 0x000fe400048070ff */
[----:B------:R-:W-:Y:S02]  /*dd30*/  F2FP.SATFINITE.E4M3.F32.PACK_AB_MERGE_C R9, R9, R226, RZ ;  /* 0x000000e20909723e */ /* 0x000fe400048070ff */
        /* <DEDUP_REMOVED lines=108> */
[----:B------:R-:W2:Y:S01]  /*e400*/  LDL.LU R197, [R1+0x39c] ;  /* 0x00039c0001c57983 */ /* 0x000ea20000300800 */
[----:B------:R-:W-:Y:S02]  /*e410*/  F2FP.SATFINITE.E4M3.F32.PACK_AB_MERGE_C R191, R191, R196, RZ ;  /* 0x000000c4bfbf723e */ /* 0x000fe400048070ff */
[----:B------:R-:W-:-:S02]  /*e420*/  F2FP.SATFINITE.E4M3.F32.PACK_AB_MERGE_C R193, R193, R195, RZ ;  /* 0x000000c3c1c1723e */ /* 0x000fc400048070ff */
[----:B------:R-:W3:Y:S01]  /*e430*/  LDL.LU R195, [R1+0x398] ;  /* 0x0003980001c37983 */ /* 0x000ee20000300800 */
[----:B------:R-:W0:Y:S01]  /*e440*/  S2R R196, SR_TID.X ;  /* 0x0000000000c47919 */ /* 0x000e220000002100 */
[----:B------:R-:W-:Y:S02]  /*e450*/  F2FP.SATFINITE.E4M3.F32.PACK_AB_MERGE_C R192, R192, R194, RZ ;  /* 0x000000c2c0c0723e */ /* 0x000fe400048070ff */
[----:B------:R-:W-:Y:S02]  /*e460*/  F2FP.SATFINITE.E4M3.F32.PACK_AB_MERGE_C R194, R25, R24, RZ ;  /* 0x0000001819c2723e */ /* 0x000fe400048070ff */
[----:B------:R-:W-:Y:S01]  /*e470*/  PRMT R27, R27, 0x5410, R30 ;  /* 0x000054101b1b7816 */ /* 0x000fe2000000001e */
[----:B----4-:R-:W-:Y:S02]  /*e480*/  VIADD R26, R5, 0x1 ;  /* 0x00000001051a7836 */ /* 0x010fe40000000000 */
[C---:B0-----:R-:W-:Y:S02]  /*e490*/  IMAD.SHL.U32 R24, R196.reuse, 0x10, RZ ;  /* 0x00000010c4187824 */ /* 0x041fe400078e00ff */
[----:B------:R-:W-:-:S03]  /*e4a0*/  IMAD.SHL.U32 R25, R196, 0x80, RZ ;  /* 0x00000080c4197824 */ /* 0x000fc600078e00ff */
[----:B------:R-:W-:Y:S02]  /*e4b0*/  LOP3.LUT R24, R24, 0xf0, RZ, 0xc0, !PT ;  /* 0x000000f018187812 */ /* 0x000fe400078ec0ff */
[----:B------:R-:W-:-:S04]  /*e4c0*/  LOP3.LUT R25, R25, 0x800, RZ, 0xc0, !PT ;  /* 0x0000080019197812 */ /* 0x000fc800078ec0ff */
[----:B------:R-:W-:Y:S01]  /*e4d0*/  IADD3 R25, R25, UR12, R24 ;  /* 0x0000000c19197c10 */ /* 0x000fe2000fffe018 */
[----:B------:R-:W-:Y:S01]  /*e4e0*/  VIADD R24, R5, 0x2 ;  /* 0x0000000205187836 */ /* 0x000fe20000000000 */
[----:B------:R-:W-:Y:S01]  /*e4f0*/  LOP3.LUT R28, R196, 0xff, RZ, 0xc0, !PT ;  /* 0x000000ffc41c7812 */ /* 0x000fe200078ec0ff */
[----:B------:R-:W-:Y:S01]  /*e500*/  BAR.SYNC.DEFER_BLOCKING 0x0 ;  /* 0x0000000000007b1d */ /* 0x000fe20000010000 */
[----:B--2---:R-:W-:-:S05]  /*e510*/  LOP3.LUT R68, R197, 0x700, RZ, 0xc0, !PT ;  /* 0x00000700c5447812 */ /* 0x004fca00078ec0ff */
[----:B------:R-:W-:Y:S01]  /*e520*/  IMAD.IADD R68, R68, 0x1, R25 ;  /* 0x0000000144447824 */ /* 0x000fe200078e0219 */
[----:B---3--:R-:W-:Y:S01]  /*e530*/  ISETP.GE.AND P0, PT, R195, UR6, PT ;  /* 0x00000006c3007c0c */ /* 0x008fe2000bf06270 */
[----:B------:R-:W-:-:S03]  /*e540*/  ULDC UR6, c[0x0][0x248] ;  /* 0x0000920000067ab9 */ /* 0x000fc60000000800 */
[----:B------:R-:W-:Y:S01]  /*e550*/  ISETP.LT.AND P6, PT, R26, UR4, !P0 ;  /* 0x000000041a007c0c */ /* 0x000fe2000c7c1270 */
[C---:B------:R-:W-:Y:S01]  /*e560*/  VIADD R26, R5.reuse, 0x3 ;  /* 0x00000003051a7836 */ /* 0x040fe20000000000 */
[----:B------:R-:W-:Y:S01]  /*e570*/  ISETP.LT.AND P4, PT, R24, UR5, !P0 ;  /* 0x0000000518007c0c */ /* 0x000fe2000c781270 */
[----:B------:R-:W-:Y:S01]  /*e580*/  VIADD R24, R5, 0x4 ;  /* 0x0000000405187836 */ /* 0x000fe20000000000 */
[----:B------:R-:W-:Y:S01]  /*e590*/  ULDC UR4, c[0x0][0x22c] ;  /* 0x00008b0000047ab9 */ /* 0x000fe20000000800 */
[----:B------:R-:W-:Y:S01]  /*e5a0*/  ULDC UR5, c[0x0][0x22c] ;  /* 0x00008b0000057ab9 */ /* 0x000fe20000000800 */
[----:B------:R-:W-:Y:S01]  /*e5b0*/  ISETP.LT.AND P5, PT, R26, UR4, !P0 ;  /* 0x000000041a007c0c */ /* 0x000fe2000c7a1270 */
[----:B------:R-:W-:Y:S01]  /*e5c0*/  ULDC UR4, c[0x0][0x244] ;  /* 0x0000910000047ab9 */ /* 0x000fe20000000800 */
[----:B------:R-:W-:Y:S02]  /*e5d0*/  ISETP.LT.AND P3, PT, R24, UR5, !P0 ;  /* 0x0000000518007c0c */ /* 0x000fe4000c761270 */
[----:B------:R-:W-:-:S02]  /*e5e0*/  PRMT R24, R4, 0x5410, R0 ;  /* 0x0000541004187816 */ /* 0x000fc40000000000 */
[----:B------:R-:W-:Y:S02]  /*e5f0*/  PRMT R25, R2, 0x5410, R3 ;  /* 0x0000541002197816 */ /* 0x000fe40000000003 */
[----:B------:R-:W-:-:S05]  /*e600*/  PRMT R26, R194, 0x5410, R29 ;  /* 0x00005410c21a7816 */ /* 0x000fca000000001d */
[----:B------:R0:W-:Y:S01]  /*e610*/  STSM.16.M88.4 [R68], R24 ;  /* 0x0000001844007844 */ /* 0x0001e20000000200 */
[----:B------:R-:W-:Y:S01]  /*e620*/  LEA R0, R28, UR12, 0x4 ;  /* 0x0000000c1c007c11 */ /* 0x000fe2000f8e20ff */
[----:B------:R-:W-:Y:S06]  /*e630*/  BAR.SYNC.DEFER_BLOCKING 0x0 ;  /* 0x0000000000007b1d */ /* 0x000fec0000010000 */
[----:B------:R-:W1:Y:S01]  /*e640*/  LDS.128 R28, [R0] ;  /* 0x00000000001c7984 */ /* 0x000e620000000c00 */
[----:B0-----:R-:W-:Y:S02]  /*e650*/  PRMT R24, R6, 0x5410, R8 ;  /* 0x0000541006187816 */ /* 0x001fe40000000008 */
[----:B------:R-:W-:-:S02]  /*e660*/  PRMT R25, R7, 0x5410, R9 ;  /* 0x0000541007197816 */ /* 0x000fc40000000009 */
[----:B------:R-:W-:Y:S02]  /*e670*/  PRMT R26, R32, 0x5410, R37 ;  /* 0x00005410201a7816 */ /* 0x000fe40000000025 */
[----:B------:R-:W-:Y:S01]  /*e680*/  PRMT R27, R34, 0x5410, R39 ;  /* 0x00005410221b7816 */ /* 0x000fe20000000027 */
[----:B------:R-:W-:Y:S06]  /*e690*/  BAR.SYNC.DEFER_BLOCKING 0x0 ;  /* 0x0000000000007b1d */ /* 0x000fec0000010000 */
[----:B------:R0:W-:Y:S02]  /*e6a0*/  STSM.16.M88.4 [R68], R24 ;  /* 0x0000001844007844 */ /* 0x0001e40000000200 */
[----:B0-----:R-:W-:-:S02]  /*e6b0*/  PRMT R24, R10, 0x5410, R13 ;  /* 0x000054100a187816 */ /* 0x001fc4000000000d */
[----:B------:R-:W-:Y:S01]  /*e6c0*/  PRMT R25, R11, 0x5410, R12 ;  /* 0x000054100b197816 */ /* 0x000fe2000000000c */
[----:B------:R-:W-:Y:S01]  /*e6d0*/  BAR.SYNC.DEFER_BLOCKING 0x0 ;  /* 0x0000000000007b1d */ /* 0x000fe20000010000 */
[----:B------:R-:W-:Y:S02]  /*e6e0*/  PRMT R26, R40, 0x5410, R45 ;  /* 0x00005410281a7816 */ /* 0x000fe4000000002d */
[----:B------:R-:W-:-:S03]  /*e6f0*/  PRMT R27, R42, 0x5410, R47 ;  /* 0x000054102a1b7816 */ /* 0x000fc6000000002f */
[----:B------:R-:W0:Y:S02]  /*e700*/  LDS.128 R8, [R0] ;  /* 0x0000000000087984 */ /* 0x000e240000000c00 */
[----:B------:R-:W-:Y:S06]  /*e710*/  BAR.SYNC.DEFER_BLOCKING 0x0 ;  /* 0x0000000000007b1d */ /* 0x000fec0000010000 */
[----:B------:R2:W-:Y:S02]  /*e720*/  STSM.16.M88.4 [R68], R24 ;  /* 0x0000001844007844 */ /* 0x0005e40000000200 */
[----:B--2---:R-:W-:-:S02]  /*e730*/  PRMT R24, R14, 0x5410, R17 ;  /* 0x000054100e187816 */ /* 0x004fc40000000011 */
[----:B------:R-:W-:Y:S01]  /*e740*/  PRMT R25, R15, 0x5410, R16 ;  /* 0x000054100f197816 */ /* 0x000fe20000000010 */
[----:B------:R-:W-:Y:S01]  /*e750*/  BAR.SYNC.DEFER_BLOCKING 0x0 ;  /* 0x0000000000007b1d */ /* 0x000fe20000010000 */
[----:B------:R-:W-:Y:S02]  /*e760*/  PRMT R26, R48, 0x5410, R53 ;  /* 0x00005410301a7816 */ /* 0x000fe40000000035 */
[----:B------:R-:W-:-:S03]  /*e770*/  PRMT R27, R50, 0x5410, R55 ;  /* 0x00005410321b7816 */ /* 0x000fc60000000037 */
[----:B------:R-:W2:Y:S02]  /*e780*/  LDS.128 R12, [R0] ;  /* 0x00000000000c7984 */ /* 0x000ea40000000c00 */
[----:B------:R-:W-:Y:S06]  /*e790*/  BAR.SYNC.DEFER_BLOCKING 0x0 ;  /* 0x0000000000007b1d */ /* 0x000fec0000010000 */
[----:B------:R3:W-:Y:S02]  /*e7a0*/  STSM.16.M88.4 [R68], R24 ;  /* 0x0000001844007844 */ /* 0x0007e40000000200 */
[----:B---3--:R-:W-:-:S02]  /*e7b0*/  PRMT R24, R18, 0x5410, R21 ;  /* 0x0000541012187816 */ /* 0x008fc40000000015 */
[----:B------:R-:W-:Y:S01]  /*e7c0*/  PRMT R25, R19, 0x5410, R20 ;  /* 0x0000541013197816 */ /* 0x000fe20000000014 */
[----:B------:R-:W-:Y:S01]  /*e7d0*/  BAR.SYNC.DEFER_BLOCKING 0x0 ;  /* 0x0000000000007b1d */ /* 0x000fe20000010000 */
[----:B------:R-:W-:Y:S02]  /*e7e0*/  PRMT R26, R56, 0x5410, R61 ;  /* 0x00005410381a7816 */ /* 0x000fe4000000003d */
[----:B------:R-:W-:-:S03]  /*e7f0*/  PRMT R27, R58, 0x5410, R63 ;  /* 0x000054103a1b7816 */ /* 0x000fc6000000003f */
[----:B------:R-:W3:Y:S02]  /*e800*/  LDS.128 R16, [R0] ;  /* 0x0000000000107984 */ /* 0x000ee40000000c00 */
[----:B------:R-:W-:Y:S06]  /*e810*/  BAR.SYNC.DEFER_BLOCKING 0x0 ;  /* 0x0000000000007b1d */ /* 0x000fec0000010000 */
[----:B------:R4:W-:Y:S02]  /*e820*/  STSM.16.M88.4 [R68], R24 ;  /* 0x0000001844007844 */ /* 0x0009e40000000200 */
[----:B----4-:R-:W-:-:S02]  /*e830*/  PRMT R24, R22, 0x5410, R153 ;  /* 0x0000541016187816 */ /* 0x010fc40000000099 */
[----:B------:R-:W-:Y:S01]  /*e840*/  PRMT R25, R23, 0x5410, R152 ;  /* 0x0000541017197816 */ /* 0x000fe20000000098 */
[----:B------:R-:W-:Y:S01]  /*e850*/  BAR.SYNC.DEFER_BLOCKING 0x0 ;  /* 0x0000000000007b1d */ /* 0x000fe20000010000 */
[----:B------:R-:W-:Y:S02]  /*e860*/  PRMT R26, R64, 0x5410, R69 ;  /* 0x00005410401a7816 */ /* 0x000fe40000000045 */
[----:B------:R-:W-:-:S03]  /*e870*/  PRMT R27, R66, 0x5410, R71 ;  /* 0x00005410421b7816 */ /* 0x000fc60000000047 */
[----:B------:R-:W4:Y:S02]  /*e880*/  LDS.128 R20, [R0] ;  /* 0x0000000000147984 */ /* 0x000f240000000c00 */
[----:B------:R-:W-:Y:S06]  /*e890*/  BAR.SYNC.DEFER_BLOCKING 0x0 ;  /* 0x0000000000007b1d */ /* 0x000fec0000010000 */
[----:B------:R1:W-:Y:S02]  /*e8a0*/  STSM.16.M88.4 [R68], R24 ;  /* 0x0000001844007844 */ /* 0x0003e40000000200 */
[----:B------:R-:W-:Y:S06]  /*e8b0*/  BAR.SYNC.DEFER_BLOCKING 0x0 ;  /* 0x0000000000007b1d */ /* 0x000fec0000010000 */
[----:B------:R-:W4:Y:S01]  /*e8c0*/  LDS.128 R32, [R0] ;  /* 0x0000000000207984 */ /* 0x000f220000000c00 */
[----:B-1----:R-:W-:-:S02]  /*e8d0*/  PRMT R24, R154, 0x5410, R157 ;  /* 0x000054109a187816 */ /* 0x002fc4000000009d */
[----:B------:R-:W-:Y:S02]  /*e8e0*/  PRMT R25, R155, 0x5410, R156 ;  /* 0x000054109b197816 */ /* 0x000fe4000000009c */
[----:B------:R-:W-:Y:S02]  /*e8f0*/  PRMT R26, R72, 0x5410, R77 ;  /* 0x00005410481a7816 */ /* 0x000fe4000000004d */
[----:B------:R-:W-:Y:S01]  /*e900*/  PRMT R27, R74, 0x5410, R79 ;  /* 0x000054104a1b7816 */ /* 0x000fe2000000004f */
        /* <DEDUP_REMOVED lines=25> */
[----:B------:R-:W-:Y:S02]  /*eaa0*/  STSM.16.M88.4 [R68], R24 ;  /* 0x0000001844007844 */ /* 0x000fe40000000200 */
[----:B------:R-:W-:Y:S01]  /*eab0*/  BAR.SYNC.DEFER_BLOCKING 0x0 ;  /* 0x0000000000007b1d */ /* 0x000fe20000010000 */
[----:B------:R-:W-:-:S02]  /*eac0*/  PRMT R52, R170, 0x5410, R173 ;  /* 0x00005410aa347816 */ /* 0x000fc400000000ad */
[----:B------:R-:W-:-:S03]  /*ead0*/  PRMT R53, R171, 0x5410, R172 ;  /* 0x00005410ab357816 */ /* 0x000fc600000000ac */
[----:B------:R-:W1:Y:S01]  /*eae0*/  LDS.128 R48, [R0] ;  /* 0x0000000000307984 */ /* 0x000e620000000c00 */
        /* <DEDUP_REMOVED lines=27> */
[----:B------:R0:W-:Y:S02]  /*eca0*/  STSM.16.M88.4 [R68], R64 ;  /* 0x0000004044007844 */ /* 0x0001e40000000200 */
[----:B------:R-:W-:Y:S06]  /*ecb0*/  BAR.SYNC.DEFER_BLOCKING 0x0 ;  /* 0x0000000000007b1d */ /* 0x000fec0000010000 */
[----:B------:R-:W1:Y:S01]  /*ecc0*/  LDS.128 R60, [R0] ;  /* 0x00000000003c7984 */ /* 0x000e620000000c00 */
[----:B0-----:R-:W-:-:S02]  /*ecd0*/  PRMT R64, R186, 0x5410, R189 ;  /* 0x00005410ba407816 */ /* 0x001fc400000000bd */
[----:B------:R-:W-:Y:S02]  /*ece0*/  PRMT R65, R187, 0x5410, R188 ;  /* 0x00005410bb417816 */ /* 0x000fe400000000bc */
[----:B------:R-:W-:Y:S02]  /*ecf0*/  PRMT R66, R136, 0x5410, R141 ;  /* 0x0000541088427816 */ /* 0x000fe4000000008d */
[----:B------:R-:W-:Y:S01]  /*ed00*/  PRMT R67, R138, 0x5410, R143 ;  /* 0x000054108a437816 */ /* 0x000fe2000000008f */
[----:B------:R-:W-:Y:S06]  /*ed10*/  BAR.SYNC.DEFER_BLOCKING 0x0 ;  /* 0x0000000000007b1d */ /* 0x000fec0000010000 */
[----:B------:R-:W-:Y:S02]  /*ed20*/  STSM.16.M88.4 [R68], R64 ;  /* 0x0000004044007844 */ /* 0x000fe40000000200 */
[----:B------:R-:W-:Y:S01]  /*ed30*/  BAR.SYNC.DEFER_BLOCKING 0x0 ;  /* 0x0000000000007b1d */ /* 0x000fe20000010000 */
[----:B------:R-:W-:-:S02]  /*ed40*/  F2FP.SATFINITE.E4M3.F32.PACK_AB_MERGE_C R144, R145, R144, RZ ;  /* 0x000000909190723e */ /* 0x000fc400048070ff */
[----:B------:R-:W-:Y:S02]  /*ed50*/  F2FP.SATFINITE.E4M3.F32.PACK_AB_MERGE_C R146, R147, R146, RZ ;  /* 0x000000929392723e */ /* 0x000fe400048070ff */
[----:B------:R-:W-:Y:S02]  /*ed60*/  F2FP.SATFINITE.E4M3.F32.PACK_AB_MERGE_C R149, R149, R148, RZ ;  /* 0x000000949595723e */ /* 0x000fe400048070ff */
[----:B------:R-:W-:Y:S01]  /*ed70*/  F2FP.SATFINITE.E4M3.F32.PACK_AB_MERGE_C R151, R151, R150, RZ ;  /* 0x000000969797723e */ /* 0x000fe200048070ff */
[----:B------:R-:W0:Y:S01]  /*ed80*/  LDS.128 R64, [R0] ;  /* 0x0000000000407984 */ /* 0x000e220000000c00 */
[----:B------:R-:W-:Y:S02]  /*ed90*/  PRMT R76, R190, 0x5410, R193 ;  /* 0x00005410be4c7816 */ /* 0x000fe400000000c1 */
[----:B------:R-:W-:Y:S02]  /*eda0*/  PRMT R77, R191, 0x5410, R192 ;  /* 0x00005410bf4d7816 */ /* 0x000fe400000000c0 */
[----:B------:R-:W-:-:S02]  /*edb0*/  PRMT R78, R144, 0x5410, R149 ;  /* 0x00005410904e7816 */ /* 0x000fc40000000095 */
[----:B------:R-:W-:Y:S01]  /*edc0*/  PRMT R79, R146, 0x5410, R151 ;  /* 0x00005410924f7816 */ /* 0x000fe20000000097 */
[----:B------:R-:W-:Y:S01]  /*edd0*/  BAR.SYNC.DEFER_BLOCKING 0x0 ;  /* 0x0000000000007b1d */ /* 0x000fe20000010000 */
[----:B------:R-:W-:-:S05]  /*ede0*/  IMAD R2, R195, UR4, RZ ;  /* 0x00000004c3027c24 */ /* 0x000fca000f8e02ff */
[----:B------:R-:W-:Y:S02]  /*edf0*/  ULDC.64 UR4, c[0x0][0x220] ;  /* 0x0000880000047ab9 */ /* 0x000fe40000000a00 */
[C---:B------:R-:W-:Y:S01]  /*ee00*/  IADD3 R3, P2, R2.reuse, UR4, RZ ;  /* 0x0000000402037c10 */ /* 0x040fe2000ff5e0ff */
[----:B------:R-:W-:Y:S01]  /*ee10*/  ULDC UR4, c[0x0][0x248] ;  /* 0x0000920000047ab9 */ /* 0x000fe20000000800 */
[C---:B------:R-:W-:Y:S01]  /*ee20*/  ISETP.LT.AND P1, PT, R5.reuse, UR7, !P0 ;  /* 0x0000000705007c0c */ /* 0x040fe2000c721270 */
[----:B------:R-:W-:Y:S01]  /*ee30*/  IMAD R69, R5, UR4, RZ ;  /* 0x0000000405457c24 */ /* 0x000fe2000f8e02ff */
[----:B------:R-:W-:Y:S01]  /*ee40*/  STSM.16.M88.4 [R68], R76 ;  /* 0x0000004c44007844 */ /* 0x000fe20000000200 */
[----:B------:R-:W-:Y:S01]  /*ee50*/  LEA.HI.X.SX32 R2, R2, UR5, 0x1, P2 ;  /* 0x0000000502027c11 */ /* 0x000fe200090f0eff */
[----:B------:R-:W-:Y:S02]  /*ee60*/  ULDC UR4, c[0x0][0x248] ;  /* 0x0000920000047ab9 */ /* 0x000fe40000000800 */
[----:B------:R-:W-:Y:S01]  /*ee70*/  IADD3 R6, P2, R69, R3, RZ ;  /* 0x0000000345067210 */ /* 0x000fe20007f5e0ff */
[----:B------:R-:W-:Y:S01]  /*ee80*/  VIADD R4, R5, 0x5 ;  /* 0x0000000505047836 */ /* 0x000fe20000000000 */
[C---:B------:R-:W-:Y:S01]  /*ee90*/  PRMT R73, R28.reuse, 0x7770, RZ ;  /* 0x000077701c497816 */ /* 0x040fe200000000ff */
[----:B------:R-:W-:Y:S01]  /*eea0*/  ULDC UR5, c[0x0][0x22c] ;  /* 0x00008b0000057ab9 */ /* 0x000fe20000000800 */
[C---:B------:R-:W-:Y:S01]  /*eeb0*/  LEA.HI.X.SX32 R7, R69.reuse, R2, 0x1, P2 ;  /* 0x0000000245077211 */ /* 0x040fe200010f0eff */
[----:B------:R-:W-:Y:S01]  /*eec0*/  BAR.SYNC.DEFER_BLOCKING 0x0 ;  /* 0x0000000000007b1d */ /* 0x000fe20000010000 */
[----:B------:R-:W-:Y:S01]  /*eed0*/  VIADD R69, R69, UR4 ;  /* 0x0000000445457c36 */ /* 0x000fe20008000000 */
[----:B------:R-:W-:-:S04]  /*eee0*/  PRMT R75, R28, 0x7771, RZ ;  /* 0x000077711c4b7816 */ /* 0x000fc800000000ff */
[----:B------:R-:W-:Y:S01]  /*eef0*/  ULDC UR4, c[0x0][0x22c] ;  /* 0x00008b0000047ab9 */ /* 0x000fe20000000800 */
[----:B------:R-:W-:Y:S01]  /*ef00*/  ULDC UR7, c[0x0][0x22c] ;  /* 0x00008b0000077ab9 */ /* 0x000fe20000000800 */
[----:B------:R-:W-:Y:S01]  /*ef10*/  ISETP.LT.AND P2, PT, R4, UR4, !P0 ;  /* 0x0000000404007c0c */ /* 0x000fe2000c741270 */
[----:B------:R-:W-:Y:S01]  /*ef20*/  ULDC UR4, c[0x0][0x248] ;  /* 0x0000920000047ab9 */ /* 0x000fe20000000800 */
[----:B------:R-:W-:Y:S01]  /*ef30*/  VIADD R4, R5, 0x6 ;  /* 0x0000000605047836 */ /* 0x000fe20000000000 */
[----:B------:R2:W-:Y:S01]  /*ef40*/  @P1 STG.E.U8 desc[UR14][R6.64], R73 ;  /* 0x0000004906001986 */ /* 0x0005e2000c10110e */
[----:B------:R-:W-:-:S04]  /*ef50*/  IADD3 R70, P1, R69, R3, RZ ;  /* 0x0000000345467210 */ /* 0x000fc80007f3e0ff */
[C---:B------:R-:W-:Y:S01]  /*ef60*/  LEA.HI.X.SX32 R71, R69.reuse, R2, 0x1, P1 ;  /* 0x0000000245477211 */ /* 0x040fe200008f0eff */
[----:B------:R-:W-:Y:S01]  /*ef70*/  VIADD R69, R69, UR4 ;  /* 0x0000000445457c36 */ /* 0x000fe20008000000 */
[----:B------:R-:W-:-:S03]  /*ef80*/  ULDC UR4, c[0x0][0x248] ;  /* 0x0000920000047ab9 */ /* 0x000fc60000000800 */
[----:B------:R3:W-:Y:S01]  /*ef90*/  @P6 STG.E.U8 desc[UR14][R70.64], R75 ;  /* 0x0000004b46006986 */ /* 0x0007e2000c10110e */
[C---:B------:R-:W-:Y:S01]  /*efa0*/  VIADD R72, R69.reuse, UR4 ;  /* 0x0000000445487c36 */ /* 0x040fe20008000000 */
[CC--:B--2---:R-:W-:Y:S01]  /*efb0*/  IADD3 R6, P6, R69.reuse, R3.reuse, RZ ;  /* 0x0000000345067210 */ /* 0x0c4fe20007fde0ff */
[----:B------:R-:W-:Y:S01]  /*efc0*/  ULDC UR4, c[0x0][0x22c] ;  /* 0x00008b0000047ab9 */ /* 0x000fe20000000800 */
[----:B------:R-:W-:Y:S01]  /*efd0*/  ISETP.LT.AND P1, PT, R4, UR5, !P0 ;  /* 0x0000000504007c0c */ /* 0x000fe2000c721270 */
[----:B------:R-:W-:Y:S01]  /*efe0*/  ULDC UR5, c[0x0][0x248] ;  /* 0x0000920000057ab9 */ /* 0x000fe20000000800 */
[-C--:B------:R-:W-:Y:S01]  /*eff0*/  LEA.HI.X.SX32 R7, R69, R2.reuse, 0x1, P6 ;  /* 0x0000000245077211 */ /* 0x080fe200030f0eff */
[C---:B------:R-:W-:Y:S01]  /*f000*/  VIADD R73, R72.reuse, UR5 ;  /* 0x0000000548497c36 */ /* 0x040fe20008000000 */
[C---:B------:R-:W-:Y:S01]  /*f010*/  IADD3 R68, P6, R72.reuse, R3, RZ ;  /* 0x0000000348447210 */ /* 0x040fe20007fde0ff */
[----:B------:R-:W-:Y:S01]  /*f020*/  VIADD R4, R5, 0x7 ;  /* 0x0000000705047836 */ /* 0x000fe20000000000 */
[----:B------:R-:W-:Y:S01]  /*f030*/  PRMT R79, R29, 0x7770, RZ ;  /* 0x000077701d4f7816 */ /* 0x000fe200000000ff */
[----:B------:R-:W-:Y:S01]  /*f040*/  ULDC UR5, c[0x0][0x22c] ;  /* 0x00008b0000057ab9 */ /* 0x000fe20000000800 */
[----:B------:R-:W-:-:S02]  /*f050*/  LEA.HI.X.SX32 R69, R72, R2, 0x1, P6 ;  /* 0x0000000248457211 */ /* 0x000fc400030f0eff */
[-C--:B---3--:R-:W-:Y:S01]  /*f060*/  IADD3 R70, P6, R73, R3.reuse, RZ ;  /* 0x0000000349467210 */ /* 0x088fe20007fde0ff */
[----:B------:R2:W-:Y:S01]  /*f070*/  @P4 STG.E.U8 desc[UR14][R6.64], R79 ;  /* 0x0000004f06004986 */ /* 0x0005e2000c10110e */
[----:B------:R-:W-:Y:S01]  /*f080*/  ISETP.LT.AND P4, PT, R4, UR4, !P0 ;  /* 0x0000000404007c0c */ /* 0x000fe2000c781270 */
[----:B------:R-:W-:Y:S01]  /*f090*/  VIADD R4, R5, 0x8 ;  /* 0x0000000805047836 */ /* 0x000fe20000000000 */
[----:B------:R-:W-:Y:S01]  /*f0a0*/  PRMT R75, R29, 0x7771, RZ ;  /* 0x000077711d4b7816 */ /* 0x000fe200000000ff */
[----:B------:R-:W-:Y:S01]  /*f0b0*/  ULDC UR4, c[0x0][0x248] ;  /* 0x0000920000047ab9 */ /* 0x000fe20000000800 */
[CC--:B------:R-:W-:Y:S01]  /*f0c0*/  LEA.HI.X.SX32 R71, R73.reuse, R2.reuse, 0x1, P6 ;  /* 0x0000000249477211 */ /* 0x0c0fe200030f0eff */
[----:B------:R-:W-:Y:S01]  /*f0d0*/  VIADD R73, R73, UR4 ;  /* 0x0000000449497c36 */ /* 0x000fe20008000000 */
[----:B------:R-:W-:Y:S01]  /*f0e0*/  PRMT R77, R30, 0x7770, RZ ;  /* 0x000077701e4d7816 */ /* 0x000fe200000000ff */
[----:B------:R3:W-:Y:S01]  /*f0f0*/  @P5 STG.E.U8 desc[UR14][R68.64], R75 ;  /* 0x0000004b44005986 */ /* 0x0007e2000c10110e */
[----:B------:R-:W-:Y:S01]  /*f100*/  ISETP.LT.AND P6, PT, R4, UR5, !P0 ;  /* 0x0000000504007c0c */ /* 0x000fe2000c7c1270 */
[----:B------:R-:W-:Y:S01]  /*f110*/  VIADD R4, R5, 0x9 ;  /* 0x0000000905047836 */ /* 0x000fe20000000000 */
[----:B------:R-:W-:Y:S01]  /*f120*/  ULDC UR4, c[0x0][0x248] ;  /* 0x0000920000047ab9 */ /* 0x000fe20000000800 */
[----:B------:R4:W-:Y:S01]  /*f130*/  @P3 STG.E.U8 desc[UR14][R70.64], R77 ;  /* 0x0000004d46003986 */ /* 0x0009e2000c10110e */
[CC--:B--2---:R-:W-:Y:S01]  /*f140*/  IADD3 R6, P3, R73.reuse, R3.reuse, RZ ;  /* 0x0000000349067210 */ /* 0x0c4fe20007f7e0ff */
[----:B------:R-:W-:Y:S01]  /*f150*/  ULDC UR5, c[0x0][0x22c] ;  /* 0x00008b0000057ab9 */ /* 0x000fe20000000800 */
[----:B------:R-:W-:Y:S01]  /*f160*/  VIADD R72, R73, UR4 ;  /* 0x0000000449487c36 */ /* 0x000fe20008000000 */
[----:B------:R-:W-:Y:S01]  /*f170*/  ISETP.LT.AND P5, PT, R4, UR5, !P0 ;  /* 0x0000000504007c0c */ /* 0x000fe2000c7a1270 */
[----:B------:R-:W-:Y:S01]  /*f180*/  VIADD R4, R5, 0xa ;  /* 0x0000000a05047836 */ /* 0x000fe20000000000 */
[----:B------:R-:W-:Y:S01]  /*f190*/  LEA.HI.X.SX32 R7, R73, R2, 0x1, P3 ;  /* 0x0000000249077211 */ /* 0x000fe200018f0eff */
[----:B------:R-:W-:Y:S01]  /*f1a0*/  ULDC UR4, c[0x0][0x22c] ;  /* 0x00008b0000047ab9 */ /* 0x000fe20000000800 */
[----:B---3--:R-:W-:Y:S01]  /*f1b0*/  PRMT R75, R30, 0x7771, RZ ;  /* 0x000077711e4b7816 */ /* 0x008fe200000000ff */
[----:B------:R-:W-:Y:S01]  /*f1c0*/  ULDC UR5, c[0x0][0x22c] ;  /* 0x00008b0000057ab9 */ /* 0x000fe20000000800 */
[----:B------:R-:W-:-:S03]  /*f1d0*/  IADD3 R68, P3, R72, R3, RZ ;  /* 0x0000000348447210 */ /* 0x000fc60007f7e0ff */
[----:B------:R2:W-:Y:S01]  /*f1e0*/  @P2 STG.E.U8 desc[UR14][R6.64], R75 ;  /* 0x0000004b06002986 */ /* 0x0005e2000c10110e */
[----:B------:R-:W-:Y:S01]  /*f1f0*/  ISETP.LT.AND P2, PT, R4, UR4, !P0 ;  /* 0x0000000404007c0c */ /* 0x000fe2000c741270 */
[----:B------:R-:W-:Y:S01]  /*f200*/  ULDC UR4, c[0x0][0x248] ;  /* 0x0000920000047ab9 */ /* 0x000fe20000000800 */
[C---:B------:R-:W-:Y:S01]  /*f210*/  LEA.HI.X.SX32 R69, R72.reuse, R2, 0x1, P3 ;  /* 0x0000000248457211 */ /* 0x040fe200018f0eff */
[----:B------:R-:W-:Y:S01]  /*f220*/  VIADD R72, R72, UR4 ;  /* 0x0000000448487c36 */ /* 0x000fe20008000000 */
[----:B------:R-:W-:Y:S01]  /*f230*/  PRMT R73, R31, 0x7770, RZ ;  /* 0x000077701f497816 */ /* 0x000fe200000000ff */
[----:B------:R-:W-:Y:S01]  /*f240*/  VIADD R4, R5, 0xb ;  /* 0x0000000b05047836 */ /* 0x000fe20000000000 */
[----:B------:R-:W-:-:S03]  /*f250*/  ULDC UR4, c[0x0][0x22c] ;  /* 0x00008b0000047ab9 */ /* 0x000fc60000000800 */
[----:B------:R3:W-:Y:S01]  /*f260*/  @P1 STG.E.U8 desc[UR14][R68.64], R73 ;  /* 0x0000004944001986 */ /* 0x0007e2000c10110e */
[----:B----4-:R-:W-:Y:S02]  /*f270*/  IADD3 R70, P1, R72, R3, RZ ;  /* 0x0000000348467210 */ /* 0x010fe40007f3e0ff */
[----:B------:R-:W-:Y:S01]  /*f280*/  ISETP.LT.AND P3, PT, R4, UR4, !P0 ;  /* 0x0000000404007c0c */ /* 0x000fe2000c761270 */
[----:B------:R-:W-:Y:S01]  /*f290*/  ULDC UR4, c[0x0][0x248] ;  /* 0x0000920000047ab9 */ /* 0x000fe20000000800 */
[C---:B------:R-:W-:Y:S01]  /*f2a0*/  LEA.HI.X.SX32 R71, R72.reuse, R2, 0x1, P1 ;  /* 0x0000000248477211 */ /* 0x040fe200008f0eff */
[----:B------:R-:W-:Y:S01]  /*f2b0*/  VIADD R72, R72, UR4 ;  /* 0x0000000448487c36 */ /* 0x000fe20008000000 */
[----:B--2---:R-:W-:Y:S01]  /*f2c0*/  PRMT R75, R31, 0x7771, RZ ;  /* 0x000077711f4b7816 */ /* 0x004fe200000000ff */
[----:B------:R-:W-:Y:S01]  /*f2d0*/  VIADD R4, R5, 0xc ;  /* 0x0000000c05047836 */ /* 0x000fe20000000000 */
[----:B------:R-:W-:-:S03]  /*f2e0*/  ULDC UR4, c[0x0][0x248] ;  /* 0x0000920000047ab9 */ /* 0x000fc60000000800 */
[----:B------:R2:W-:Y:S01]  /*f2f0*/  @P4 STG.E.U8 desc[UR14][R70.64], R75 ;  /* 0x0000004b46004986 */ /* 0x0005e2000c10110e */
[CC--:B------:R-:W-:Y:S01]  /*f300*/  IADD3 R6, P4, R72.reuse, R3.reuse, RZ ;  /* 0x0000000348067210 */ /* 0x0c0fe20007f9e0ff */
[----:B---3--:R-:W-:Y:S01]  /*f310*/  VIADD R69, R72, UR4 ;  /* 0x0000000448457c36 */ /* 0x008fe20008000000 */
[----:B------:R-:W-:Y:S01]  /*f320*/  ISETP.LT.AND P1, PT, R4, UR5, !P0 ;  /* 0x0000000504007c0c */ /* 0x000fe2000c721270 */
[----:B------:R-:W-:Y:S01]  /*f330*/  ULDC UR5, c[0x0][0x248] ;  /* 0x0000920000057ab9 */ /* 0x000fe20000000800 */
[-C--:B------:R-:W-:Y:S02]  /*f340*/  LEA.HI.X.SX32 R7, R72, R2.reuse, 0x1, P4 ;  /* 0x0000000248077211 */ /* 0x080fe400020f0eff */
[C---:B------:R-:W-:Y:S02]  /*f350*/  PRMT R77, R28.reuse, 0x7772, RZ ;  /* 0x000077721c4d7816 */ /* 0x040fe400000000ff */
[----:B------:R-:W-:Y:S01]  /*f360*/  PRMT R73, R28, 0x7773, RZ ;  /* 0x000077731c497816 */ /* 0x000fe200000000ff */
[C---:B------:R-:W-:Y:S01]  /*f370*/  VIADD R28, R69.reuse, UR5 ;  /* 0x00000005451c7c36 */ /* 0x040fe20008000000 */
[-C--:B------:R-:W-:Y:S01]  /*f380*/  IADD3 R68, P4, R69, R3.reuse, RZ ;  /* 0x0000000345447210 */ /* 0x080fe20007f9e0ff */
[----:B------:R-:W-:Y:S01]  /*f390*/  VIADD R4, R5, 0xd ;  /* 0x0000000d05047836 */ /* 0x000fe20000000000 */
[----:B------:R3:W-:Y:S01]  /*f3a0*/  @P6 STG.E.U8 desc[UR14][R6.64], R77 ;  /* 0x0000004d06006986 */ /* 0x0007e2000c10110e */
[----:B------:R-:W-:Y:S01]  /*f3b0*/  ULDC UR4, c[0x0][0x22c] ;  /* 0x00008b0000047ab9 */ /* 0x000fe20000000800 */
[----:B--2---:R-:W-:Y:S01]  /*f3c0*/  IADD3 R70, P6, R28, R3, RZ ;  /* 0x000000031c467210 */ /* 0x004fe20007fde0ff */
[----:B------:R-:W-:Y:S01]  /*f3d0*/  ULDC UR5, c[0x0][0x22c] ;  /* 0x00008b0000057ab9 */ /* 0x000fe20000000800 */
[----:B------:R-:W-:-:S02]  /*f3e0*/  LEA.HI.X.SX32 R69, R69, R2, 0x1, P4 ;  /* 0x0000000245457211 */ /* 0x000fc400020f0eff */
[----:B------:R-:W-:Y:S01]  /*f3f0*/  ISETP.LT.AND P4, PT, R4, UR4, !P0 ;  /* 0x0000000404007c0c */ /* 0x000fe2000c781270 */
[----:B------:R-:W-:Y:S01]  /*f400*/  VIADD R4, R5, 0xe ;  /* 0x0000000e05047836 */ /* 0x000fe20000000000 */
[----:B------:R-:W-:Y:S01]  /*f410*/  ULDC UR4, c[0x0][0x248] ;  /* 0x0000920000047ab9 */ /* 0x000fe20000000800 */
[C---:B------:R-:W-:Y:S01]  /*f420*/  LEA.HI.X.SX32 R71, R28.reuse, R2, 0x1, P6 ;  /* 0x000000021c477211 */ /* 0x040fe200030f0eff */
[----:B------:R-:W-:Y:S01]  /*f430*/  VIADD R28, R28, UR4 ;  /* 0x000000041c1c7c36 */ /* 0x000fe20008000000 */
[----:B------:R-:W-:Y:S01]  /*f440*/  PRMT R75, R29, 0x7772, RZ ;  /* 0x000077721d4b7816 */ /* 0x000fe200000000ff */
[----:B------:R2:W-:Y:S01]  /*f450*/  @P5 STG.E.U8 desc[UR14][R68.64], R73 ;  /* 0x0000004944005986 */ /* 0x0005e2000c10110e */
[----:B------:R-:W-:Y:S01]  /*f460*/  ISETP.LT.AND P6, PT, R4, UR5, !P0 ;  /* 0x0000000504007c0c */ /* 0x000fe2000c7c1270 */
[----:B------:R-:W-:Y:S01]  /*f470*/  VIADD R4, R5, 0xf ;  /* 0x0000000f05047836 */ /* 0x000fe20000000000 */
[----:B------:R-:W-:Y:S01]  /*f480*/  ULDC UR4, c[0x0][0x248] ;  /* 0x0000920000047ab9 */ /* 0x000fe20000000800 */
[----:B------:R4:W-:Y:S01]  /*f490*/  @P2 STG.E.U8 desc[UR14][R70.64], R75 ;  /* 0x0000004b46002986 */ /* 0x0009e2000c10110e */
[----:B---3--:R-:W-:Y:S01]  /*f4a0*/  IADD3 R6, P2, R28, R3, RZ ;  /* 0x000000031c067210 */ /* 0x008fe20007f5e0ff */
[----:B------:R-:W-:-:S02]  /*f4b0*/  ULDC UR5, c[0x0][0x22c] ;  /* 0x00008b0000057ab9 */ /* 0x000fc40000000800 */
[----:B------:R-:W-:Y:S01]  /*f4c0*/  ISETP.LT.AND P5, PT, R4, UR5, !P0 ;  /* 0x0000000504007c0c */ /* 0x000fe2000c7a1270 */
[----:B------:R-:W-:Y:S01]  /*f4d0*/  VIADD R4, R5, 0x10 ;  /* 0x0000001005047836 */ /* 0x000fe20000000000 */
[C---:B------:R-:W-:Y:S01]  /*f4e0*/  LEA.HI.X.SX32 R7, R28.reuse, R2, 0x1, P2 ;  /* 0x000000021c077211 */ /* 0x040fe200010f0eff */
[----:B------:R-:W-:Y:S01]  /*f4f0*/  ULDC UR5, c[0x0][0x22c] ;  /* 0x00008b0000057ab9 */ /* 0x000fe20000000800 */
[----:B--2---:R-:W-:Y:S01]  /*f500*/  VIADD R68, R28, UR4 ;  /* 0x000000041c447c36 */ /* 0x004fe20008000000 */
[----:B------:R-:W-:Y:S01]  /*f510*/  PRMT R73, R29, 0x7773, RZ ;  /* 0x000077731d497816 */ /* 0x000fe200000000ff */
[----:B------:R-:W-:-:S03]  /*f520*/  ULDC UR4, c[0x0][0x22c] ;  /* 0x00008b0000047ab9 */ /* 0x000fc60000000800 */
[----:B------:R-:W-:Y:S01]  /*f530*/  IADD3 R28, P2, R68, R3, RZ ;  /* 0x00000003441c7210 */ /* 0x000fe20007f5e0ff */
[----:B------:R2:W-:Y:S01]  /*f540*/  @P3 STG.E.U8 desc[UR14][R6.64], R73 ;  /* 0x0000004906003986 */ /* 0x0005e2000c10110e */
[----:B------:R-:W-:Y:S01]  /*f550*/  ISETP.LT.AND P3, PT, R4, UR4, !P0 ;  /* 0x0000000404007c0c */ /* 0x000fe2000c761270 */
[----:B------:R-:W-:Y:S01]  /*f560*/  ULDC UR4, c[0x0][0x248] ;  /* 0x0000920000047ab9 */ /* 0x000fe20000000800 */
[C---:B------:R-:W-:Y:S01]  /*f570*/  LEA.HI.X.SX32 R29, R68.reuse, R2, 0x1, P2 ;  /* 0x00000002441d7211 */ /* 0x040fe200010f0eff */
[----:B----4-:R-:W-:Y:S01]  /*f580*/  VIADD R70, R68, UR4 ;  /* 0x0000000444467c36 */ /* 0x010fe20008000000 */
[----:B------:R-:W-:Y:S01]  /*f590*/  PRMT R71, R30, 0x7772, RZ ;  /* 0x000077721e477816 */ /* 0x000fe200000000ff */
[----:B------:R-:W-:Y:S01]  /*f5a0*/  VIADD R4, R5, 0x11 ;  /* 0x0000001105047836 */ /* 0x000fe20000000000 */
[----:B------:R-:W-:-:S03]  /*f5b0*/  ULDC UR4, c[0x0][0x22c] ;  /* 0x00008b0000047ab9 */ /* 0x000fc60000000800 */
[----:B------:R3:W-:Y:S01]  /*f5c0*/  @P1 STG.E.U8 desc[UR14][R28.64], R71 ;  /* 0x000000471c001986 */ /* 0x0007e2000c10110e */
[----:B------:R-:W-:Y:S02]  /*f5d0*/  IADD3 R68, P1, R70, R3, RZ ;  /* 0x0000000346447210 */ /* 0x000fe40007f3e0ff */
[----:B------:R-:W-:Y:S01]  /*f5e0*/  ISETP.LT.AND P2, PT, R4, UR4, !P0 ;  /* 0x0000000404007c0c */ /* 0x000fe2000c741270 */
[----:B------:R-:W-:Y:S01]  /*f5f0*/  ULDC UR4, c[0x0][0x248] ;  /* 0x0000920000047ab9 */ /* 0x000fe20000000800 */
[C---:B------:R-:W-:Y:S01]  /*f600*/  LEA.HI.X.SX32 R69, R70.reuse, R2, 0x1, P1 ;  /* 0x0000000246457211 */ /* 0x040fe200008f0eff */
[----:B------:R-:W-:Y:S01]  /*f610*/  VIADD R70, R70, UR4 ;  /* 0x0000000446467c36 */ /* 0x000fe20008000000 */
[----:B------:R-:W-:Y:S01]  /*f620*/  PRMT R75, R30, 0x7773, RZ ;  /* 0x000077731e4b7816 */ /* 0x000fe200000000ff */
[----:B------:R-:W-:Y:S01]  /*f630*/  ULDC UR4, c[0x0][0x248] ;  /* 0x0000920000047ab9 */ /* 0x000fe20000000800 */
[----:B------:R-:W-:-:S03]  /*f640*/  VIADD R4, R5, 0x12 ;  /* 0x0000001205047836 */ /* 0x000fc60000000000 */
[----:B------:R4:W-:Y:S01]  /*f650*/  @P4 STG.E.U8 desc[UR14][R68.64], R75 ;  /* 0x0000004b44004986 */ /* 0x0009e2000c10110e */
[CC--:B--2---:R-:W-:Y:S01]  /*f660*/  IADD3 R6, P4, R70.reuse, R3.reuse, RZ ;  /* 0x0000000346067210 */ /* 0x0c4fe20007f9e0ff */
[C---:B---3--:R-:W-:Y:S01]  /*f670*/  VIADD R29, R70.reuse, UR4 ;  /* 0x00000004461d7c36 */ /* 0x048fe20008000000 */
[----:B------:R-:W-:Y:S01]  /*f680*/  ULDC UR4, c[0x0][0x248] ;  /* 0x0000920000047ab9 */ /* 0x000fe20000000800 */
[----:B------:R-:W-:Y:S02]  /*f690*/  PRMT R73, R31, 0x7772, RZ ;  /* 0x000077721f497816 */ /* 0x000fe400000000ff */
[-C--:B------:R-:W-:Y:S02]  /*f6a0*/  LEA.HI.X.SX32 R7, R70, R2.reuse, 0x1, P4 ;  /* 0x0000000246077211 */ /* 0x080fe400020f0eff */
[----:B------:R-:W-:Y:S01]  /*f6b0*/  ISETP.LT.AND P1, PT, R4, UR5, !P0 ;  /* 0x0000000504007c0c */ /* 0x000fe2000c721270 */
[----:B------:R-:W-:Y:S01]  /*f6c0*/  VIADD R4, R5, 0x13 ;  /* 0x0000001305047836 */ /* 0x000fe20000000000 */
[CC--:B------:R-:W-:Y:S01]  /*f6d0*/  IADD3 R28, P4, R29.reuse, R3.reuse, RZ ;  /* 0x000000031d1c7210 */ /* 0x0c0fe20007f9e0ff */
[C---:B----4-:R-:W-:Y:S01]  /*f6e0*/  VIADD R68, R29.reuse, UR4 ;  /* 0x000000041d447c36 */ /* 0x050fe20008000000 */
[----:B------:R2:W-:Y:S01]  /*f6f0*/  @P6 STG.E.U8 desc[UR14][R6.64], R73 ;  /* 0x0000004906006986 */ /* 0x0005e2000c10110e */
[----:B------:R-:W-:Y:S01]  /*f700*/  ULDC UR5, c[0x0][0x22c] ;  /* 0x00008b0000057ab9 */ /* 0x000fe20000000800 */
[----:B------:R-:W-:Y:S01]  /*f710*/  LEA.HI.X.SX32 R29, R29, R2, 0x1, P4 ;  /* 0x000000021d1d7211 */ /* 0x000fe200020f0eff */
[----:B------:R-:W-:Y:S01]  /*f720*/  ULDC UR4, c[0x0][0x248] ;  /* 0x0000920000047ab9 */ /* 0x000fe20000000800 */
[----:B------:R-:W-:-:S02]  /*f730*/  IADD3 R30, P6, R68, R3, RZ ;  /* 0x00000003441e7210 */ /* 0x000fc40007fde0ff */
        /* <DEDUP_REMOVED lines=9> */
[C---:B------:R-:W-:Y:S01]  /*f7d0*/  VIADD R4, R5.reuse, 0x15 ;  /* 0x0000001505047836 */ /* 0x040fe20000000000 */
        /* <DEDUP_REMOVED lines=21> */
[C---:B----4-:R-:W-:Y:S02]  /*f930*/  IADD3 R30, P1, R69.reuse, R3, RZ ;  /* 0x00000003451e7210 */ /* 0x050fe40007f3e0ff */
        /* <DEDUP_REMOVED lines=9> */
[C---:B---3--:R-:W-:Y:S01]  /*f9d0*/  VIADD R29, R69.reuse, UR4 ;  /* 0x00000004451d7c36 */ /* 0x048fe20008000000 */
[----:B------:R-:W-:Y:S01]  /*f9e0*/  ISETP.LT.AND P1, PT, R4, UR5, !P0 ;  /* 0x0000000504007c0c */ /* 0x000fe2000c721270 */
[----:B------:R-:W-:Y:S01]  /*f9f0*/  ULDC UR5, c[0x0][0x248] ;  /* 0x0000920000057ab9 */ /* 0x000fe20000000800 */
[-C--:B------:R-:W-:Y:S01]  /*fa00*/  LEA.HI.X.SX32 R7, R69, R2.reuse, 0x1, P4 ;  /* 0x0000000245077211 */ /* 0x080fe200020f0eff */
[----:B------:R-:W-:Y:S01]  /*fa10*/  VIADD R68, R29, UR5 ;  /* 0x000000051d447c36 */ /* 0x000fe20008000000 */
[C---:B------:R-:W-:Y:S01]  /*fa20*/  PRMT R73, R10.reuse, 0x7770, RZ ;  /* 0x000077700a497816 */ /* 0x040fe200000000ff */
[----:B------:R-:W-:Y:S01]  /*fa30*/  VIADD R4, R5, 0x19 ;  /* 0x0000001905047836 */ /* 0x000fe20000000000 */
[CC--:B------:R-:W-:Y:S01]  /*fa40*/  IADD3 R28, P4, R29.reuse, R3.reuse, RZ ;  /* 0x000000031d1c7210 */ /* 0x0c0fe20007f9e0ff */
[----:B------:R-:W-:Y:S01]  /*fa50*/  ULDC UR4, c[0x0][0x22c] ;  /* 0x00008b0000047ab9 */ /* 0x000fe20000000800 */
[----:B------:R-:W-:Y:S01]  /*fa60*/  PRMT R69, R10, 0x7771, RZ ;  /* 0x000077710a457816 */ /* 0x000fe200000000ff */
[----:B------:R3:W-:Y:S01]  /*fa70*/  @P6 STG.E.U8 desc[UR14][R6.64], R73 ;  /* 0x0000004906006986 */ /* 0x0007e2000c10110e */
        /* <DEDUP_REMOVED lines=15> */
[----:B------:R-:W-:Y:S01]  /*fb70*/  ULDC UR5, c[0x0][0x22c] ;  /* 0x00008b0000057ab9 */ /* 0x000fe20000000800 */
[----:B------:R-:W-:-:S02]  /*fb80*/  PRMT R73, R11, 0x7771, RZ ;  /* 0x000077710b497816 */ /* 0x000fc400000000ff */
[----:B------:R-:W-:Y:S01]  /*fb90*/  ISETP.LT.AND P5, PT, R4, UR5, !P0 ;  /* 0x0000000504007c0c */ /* 0x000fe2000c7a1270 */
[----:B------:R-:W-:Y:S01]  /*fba0*/  VIADD R4, R5, 0x1c ;  /* 0x0000001c05047836 */ /* 0x000fe20000000000 */
[CC--:B------:R-:W-:Y:S01]  /*fbb0*/  LEA.HI.X.SX32 R7, R68.reuse, R2.reuse, 0x1, P2 ;  /* 0x0000000244077211 */ /* 0x0c0fe200010f0eff */
[----:B--2---:R-:W-:Y:S01]  /*fbc0*/  VIADD R69, R68, UR4 ;  /* 0x0000000444457c36 */ /* 0x004fe20008000000 */
[----:B------:R-:W-:Y:S01]  /*fbd0*/  ULDC UR4, c[0x0][0x22c] ;  /* 0x00008b0000047ab9 */ /* 0x000fe20000000800 */
[----:B------:R-:W-:Y:S01]  /*fbe0*/  PRMT R75, R8, 0x7773, RZ ;  /* 0x00007773084b7816 */ /* 0x000fe200000000ff */
[----:B------:R-:W-:Y:S01]  /*fbf0*/  ULDC UR5, c[0x0][0x22c] ;  /* 0x00008b0000057ab9 */ /* 0x000fe20000000800 */
[----:B------:R2:W-:Y:S01]  /*fc00*/  @P3 STG.E.U8 desc[UR14][R6.64], R73 ;  /* 0x0000004906003986 */ /* 0x0005e2000c10110e */
[C---:B------:R-:W-:Y:S02]  /*fc10*/  IADD3 R28, P2, R69.reuse, R3, RZ ;  /* 0x00000003451c7210 */ /* 0x040fe40007f5e0ff */
[----:B------:R-:W-:Y:S01]  /*fc20*/  ISETP.LT.AND P3, PT, R4, UR4, !P0 ;  /* 0x0000000404007c0c */ /* 0x000fe2000c761270 */
[----:B------:R-:W-:Y:S01]  /*fc30*/  ULDC UR4, c[0x0][0x248] ;  /* 0x0000920000047ab9 */ /* 0x000fe20000000800 */
[C---:B------:R-:W-:Y:S01]  /*fc40*/  LEA.HI.X.SX32 R29, R69.reuse, R2, 0x1, P2 ;  /* 0x00000002451d7211 */ /* 0x040fe200010f0eff */
[----:B------:R-:W-:Y:S01]  /*fc50*/  VIADD R69, R69, UR4 ;  /* 0x0000000445457c36 */ /* 0x000fe20008000000 */
[----:B----4-:R-:W-:Y:S01]  /*fc60*/  PRMT R71, R8, 0x7772, RZ ;  /* 0x0000777208477816 */ /* 0x010fe200000000ff */
[----:B------:R-:W-:Y:S01]  /*fc70*/  VIADD R4, R5, 0x1d ;  /* 0x0000001d05047836 */ /* 0x000fe20000000000 */
[----:B------:R-:W-:-:S03]  /*fc80*/  ULDC UR4, c[0x0][0x22c] ;  /* 0x00008b0000047ab9 */ /* 0x000fc60000000800 */
[----:B------:R3:W-:Y:S01]  /*fc90*/  @P1 STG.E.U8 desc[UR14][R28.64], R71 ;  /* 0x000000471c001986 */ /* 0x0007e2000c10110e */
[CC--:B------:R-:W-:Y:S02]  /*fca0*/  IADD3 R30, P1, R69.reuse, R3.reuse, RZ ;  /* 0x00000003451e7210 */ /* 0x0c0fe40007f3e0ff */
[----:B------:R-:W-:Y:S01]  /*fcb0*/  ISETP.LT.AND P2, PT, R4, UR4, !P0 ;  /* 0x0000000404007c0c */ /* 0x000fe2000c741270 */
[----:B------:R-:W-:Y:S01]  /*fcc0*/  ULDC UR4, c[0x0][0x248] ;  /* 0x0000920000047ab9 */ /* 0x000fe20000000800 */
[CC--:B------:R-:W-:Y:S01]  /*fcd0*/  LEA.HI.X.SX32 R31, R69.reuse, R2.reuse, 0x1, P1 ;  /* 0x00000002451f7211 */ /* 0x0c0fe200008f0eff */
[----:B------:R-:W-:Y:S01]  /*fce0*/  VIADD R69, R69, UR4 ;  /* 0x0000000445457c36 */ /* 0x000fe20008000000 */
[----:B------:R-:W-:Y:S01]  /*fcf0*/  ULDC UR4, c[0x0][0x248] ;  /* 0x0000920000047ab9 */ /* 0x000fe20000000800 */
[----:B------:R-:W-:Y:S02]  /*fd00*/  VIADD R4, R5, 0x1e ;  /* 0x0000001e05047836 */ /* 0x000fe40000000000 */
[----:B------:R4:W-:Y:S01]  /*fd10*/  @P4 STG.E.U8 desc[UR14][R30.64], R75 ;  /* 0x0000004b1e004986 */ /* 0x0009e2000c10110e */
[C---:B--2---:R-:W-:Y:S01]  /*fd20*/  IADD3 R6, P4, R69.reuse, R3, RZ ;  /* 0x0000000345067210 */ /* 0x044fe20007f9e0ff */
[C---:B---3--:R-:W-:Y:S01]  /*fd30*/  VIADD R28, R69.reuse, UR4 ;  /* 0x00000004451c7c36 */ /* 0x048fe20008000000 */
[----:B------:R-:W-:Y:S01]  /*fd40*/  ISETP.LT.AND P1, PT, R4, UR5, !P0 ;  /* 0x0000000504007c0c */ /* 0x000fe2000c721270 */
[----:B------:R-:W-:Y:S01]  /*fd50*/  ULDC UR5, c[0x0][0x248] ;  /* 0x0000920000057ab9 */ /* 0x000fe20000000800 */
[----:B------:R-:W-:Y:S01]  /*fd60*/  LEA.HI.X.SX32 R7, R69, R2, 0x1, P4 ;  /* 0x0000000245077211 */ /* 0x000fe200020f0eff */
[----:B------:R-:W-:Y:S01]  /*fd70*/  ULDC UR4, c[0x0][0x22c] ;  /* 0x00008b0000047ab9 */ /* 0x000fe20000000800 */
[----:B------:R-:W-:-:S02]  /*fd80*/  PRMT R73, R9, 0x7772, RZ ;  /* 0x0000777209497816 */ /* 0x000fc400000000ff */
[CC--:B------:R-:W-:Y:S01]  /*fd90*/  IADD3 R8, P4, R28.reuse, R3.reuse, RZ ;  /* 0x000000031c087210 */ /* 0x0c0fe20007f9e0ff */
[----:B------:R-:W-:Y:S02]  /*fda0*/  VIADD R4, R5, 0x1f ;  /* 0x0000001f05047836 */ /* 0x000fe40000000000 */
[C---:B----4-:R-:W-:Y:S01]  /*fdb0*/  VIADD R30, R28.reuse, UR5 ;  /* 0x000000051c1e7c36 */ /* 0x050fe20008000000 */
[----:B------:R-:W-:Y:S01]  /*fdc0*/  PRMT R71, R9, 0x7773, RZ ;  /* 0x0000777309477816 */ /* 0x000fe200000000ff */
[----:B------:R2:W-:Y:S01]  /*fdd0*/  @P6 STG.E.U8 desc[UR14][R6.64], R73 ;  /* 0x0000004906006986 */ /* 0x0005e2000c10110e */
[-C--:B------:R-:W-:Y:S01]  /*fde0*/  LEA.HI.X.SX32 R9, R28, R2.reuse, 0x1, P4 ;  /* 0x000000021c097211 */ /* 0x080fe200020f0eff */
[----:B------:R-:W-:Y:S01]  /*fdf0*/  ULDC UR5, c[0x0][0x22c] ;  /* 0x00008b0000057ab9 */ /* 0x000fe20000000800 */
[-C--:B------:R-:W-:Y:S02]  /*fe00*/  IADD3 R28, P6, R30, R3.reuse, RZ ;  /* 0x000000031e1c7210 */ /* 0x080fe40007fde0ff */
[----:B------:R-:W-:Y:S01]  /*fe10*/  ISETP.LT.AND P4, PT, R4, UR4, !P0 ;  /* 0x0000000404007c0c */ /* 0x000fe2000c781270 */
[C---:B------:R-:W-:Y:S01]  /*fe20*/  VIADD R4, R5.reuse, 0x20 ;  /* 0x0000002005047836 */ /* 0x040fe20000000000 */
        /* <DEDUP_REMOVED lines=28> */
[----:B------:R-:W-:Y:S02]  /*fff0*/  IADD3 R10, P1, R31, R3, RZ ;  /* 0x000000031f0a7210 */ /* 0x000fe40007f3e0ff */
[----:B------:R-:W-:Y:S01]  /*10000*/  ISETP.LT.AND P3, PT, R4, UR4, !P0 ;  /* 0x0000000404007c0c */ /* 0x000fe2000c761270 */
[----:B------:R-:W-:Y:S01]  /*10010*/  ULDC UR4, c[0x0][0x248] ;  /* 0x0000920000047ab9 */ /* 0x000fe20000000800 */
[----:B------:R-:W-:Y:S02]  /*10020*/  PRMT R29, R11, 0x7773, RZ ;  /* 0x000077730b1d7816 */ /* 0x000fe400000000ff */
[C---:B------:R-:W-:Y:S01]  /*10030*/  LEA.HI.X.SX32 R11, R31.reuse, R2, 0x1, P1 ;  /* 0x000000021f0b7211 */ /* 0x040fe200008f0eff */
[----:B------:R-:W-:Y:S01]  /*10040*/  VIADD R31, R31, UR4 ;  /* 0x000000041f1f7c36 */ /* 0x000fe20008000000 */
[----:B------:R-:W-:Y:S01]  /*10050*/  ULDC UR4, c[0x0][0x248] ;  /* 0x0000920000047ab9 */ /* 0x000fe20000000800 */
[----:B------:R-:W-:-:S02]  /*10060*/  VIADD R4, R5, 0x24 ;  /* 0x0000002405047836 */ /* 0x000fc40000000000 */
[----:B------:R4:W-:Y:S01]  /*10070*/  @P4 STG.E.U8 desc[UR14][R10.64], R29 ;  /* 0x0000001d0a004986 */ /* 0x0009e2000c10110e */
[CC--:B--2---:R-:W-:Y:S01]  /*10080*/  IADD3 R6, P4, R31.reuse, R3.reuse, RZ ;  /* 0x000000031f067210 */ /* 0x0c4fe20007f9e0ff */
        /* <DEDUP_REMOVED lines=11> */
[----:B----4-:R-:W-:Y:S01]  /*10140*/  IADD3 R10, P6, R28, R3, RZ ;  /* 0x000000031c0a7210 */ /* 0x010fe20007fde0ff */
[----:B------:R-:W-:Y:S01]  /*10150*/  ULDC UR5, c[0x0][0x22c] ;  /* 0x00008b0000057ab9 */ /* 0x000fe20000000800 */
[----:B------:R-:W-:-:S02]  /*10160*/  LEA.HI.X.SX32 R9, R9, R2, 0x1, P4 ;  /* 0x0000000209097211 */ /* 0x000fc400020f0eff */
[----:B------:R-:W-:Y:S01]  /*10170*/  ISETP.LT.AND P4, PT, R4, UR4, !P0 ;  /* 0x0000000404007c0c */ /* 0x000fe2000c781270 */
[----:B------:R-:W-:Y:S01]  /*10180*/  VIADD R4, R5, 0x26 ;  /* 0x0000002605047836 */ /* 0x000fe20000000000 */
        /* <DEDUP_REMOVED lines=28> */
[C---:B------:R-:W-:Y:S02]  /*10350*/  IADD3 R10, P1, R29.reuse, R3, RZ ;  /* 0x000000031d0a7210 */ /* 0x040fe40007f3e0ff */
        /* <DEDUP_REMOVED lines=14> */
[----:B------:R-:W-:Y:S01]  /*10440*/  PRMT R69, R15, 0x7770, RZ ;  /* 0x000077700f457816 */ /* 0x000fe200000000ff */
[----:B------:R-:W-:Y:S01]  /*10450*/  VIADD R4, R5, 0x2b ;  /* 0x0000002b05047836 */ /* 0x000fe20000000000 */
[-C--:B------:R-:W-:Y:S01]  /*10460*/  IADD3 R8, P4, R9, R3.reuse, RZ ;  /* 0x0000000309087210 */ /* 0x080fe20007f9e0ff */
[----:B------:R-:W-:Y:S01]  /*10470*/  ULDC UR4, c[0x0][0x22c] ;  /* 0x00008b0000047ab9 */ /* 0x000fe20000000800 */
[----:B------:R-:W-:Y:S01]  /*10480*/  PRMT R29, R15, 0x7771, RZ ;  /* 0x000077710f1d7816 */ /* 0x000fe200000000ff */
[----:B------:R3:W-:Y:S01]  /*10490*/  @P6 STG.E.U8 desc[UR14][R6.64], R69 ;  /* 0x0000004506006986 */ /* 0x0007e2000c10110e */
[----:B--2---:R-:W-:Y:S01]  /*104a0*/  IADD3 R10, P6, R28, R3, RZ ;  /* 0x000000031c0a7210 */ /* 0x004fe20007fde0ff */
[----:B------:R-:W-:Y:S01]  /*104b0*/  ULDC UR5, c[0x0][0x22c] ;  /* 0x00008b0000057ab9 */ /* 0x000fe20000000800 */
[----:B------:R-:W-:-:S02]  /*104c0*/  LEA.HI.X.SX32 R9, R9, R2, 0x1, P4 ;  /* 0x0000000209097211 */ /* 0x000fc400020f0eff */
[----:B------:R-:W-:Y:S01]  /*104d0*/  ISETP.LT.AND P4, PT, R4, UR4, !P0 ;  /* 0x0000000404007c0c */ /* 0x000fe2000c781270 */
[C---:B------:R-:W-:Y:S01]  /*104e0*/  VIADD R4, R5.reuse, 0x2c ;  /* 0x0000002c05047836 */ /* 0x040fe20000000000 */
        /* <DEDUP_REMOVED lines=17> */
[----:B------:R-:W-:Y:S02]  /*10600*/  ULDC UR5, c[0x0][0x22c] ;  /* 0x00008b0000057ab9 */ /* 0x000fe40000000800 */
        /* <DEDUP_REMOVED lines=61> */
[----:B------:R-:W-:Y:S01]  /*109e0*/  ULDC UR4, c[0x0][0x22c] ;  /* 0x00008b0000047ab9 */ /* 0x000fe20000000800 */
[----:B------:R-:W-:-:S02]  /*109f0*/  VIADD R4, R5, 0x35 ;  /* 0x0000003505047836 */ /* 0x000fc40000000000 */
[----:B------:R3:W-:Y:S01]  /*10a00*/  @P1 STG.E.U8 desc[UR14][R8.64], R31 ;  /* 0x0000001f08001986 */ /* 0x0007e2000c10110e */
[C---:B----4-:R-:W-:Y:S02]  /*10a10*/  IADD3 R10, P1, R13.reuse, R3, RZ ;  /* 0x000000030d0a7210 */ /* 0x050fe40007f3e0ff */
        /* <DEDUP_REMOVED lines=8> */
[CC--:B--2---:R-:W-:Y:S01]  /*10aa0*/  IADD3 R6, P4, R13.reuse, R3.reuse, RZ ;  /* 0x000000030d067210 */ /* 0x0c4fe20007f9e0ff */
        /* <DEDUP_REMOVED lines=11> */
[----:B----4-:R-:W-:Y:S01]  /*10b60*/  IADD3 R10, P6, R12, R3, RZ ;  /* 0x000000030c0a7210 */ /* 0x010fe20007fde0ff */
        /* <DEDUP_REMOVED lines=13> */
[----:B--2---:R-:W-:Y:S01]  /*10c40*/  IADD3 R6, P3, R12, R3, RZ ;  /* 0x000000030c067210 */ /* 0x004fe20007f7e0ff */
[----:B------:R-:W-:Y:S01]  /*10c50*/  ULDC UR5, c[0x0][0x22c] ;  /* 0x00008b0000057ab9 */ /* 0x000fe20000000800 */
[----:B------:R-:W-:-:S02]  /*10c60*/  PRMT R15, R18, 0x7771, RZ ;  /* 0x00007771120f7816 */ /* 0x000fc400000000ff */
[----:B------:R-:W-:Y:S01]  /*10c70*/  ISETP.LT.AND P5, PT, R4, UR5, !P0 ;  /* 0x0000000504007c0c */ /* 0x000fe2000c7a1270 */
[----:B------:R-:W-:Y:S01]  /*10c80*/  VIADD R4, R5, 0x3a ;  /* 0x0000003a05047836 */ /* 0x000fe20000000000 */
[CC--:B------:R-:W-:Y:S01]  /*10c90*/  LEA.HI.X.SX32 R7, R12.reuse, R2.reuse, 0x1, P3 ;  /* 0x000000020c077211 */ /* 0x0c0fe200018f0eff */
[----:B---3--:R-:W-:Y:S01]  /*10ca0*/  VIADD R13, R12, UR4 ;  /* 0x000000040c0d7c36 */ /* 0x008fe20008000000 */
        /* <DEDUP_REMOVED lines=72> */
[----:B------:R-:W-:Y:S01]  /*11130*/  ULDC UR4, c[0x0][0x248] ;  /* 0x0000920000047ab9 */ /* 0x000fe20000000800 */
[----:B------:R-:W-:-:S03]  /*11140*/  VIADD R4, R5, 0x42 ;  /* 0x0000004205047836 */ /* 0x000fc60000000000 */
[----:B------:R2:W-:Y:S01]  /*11150*/  @P4 STG.E.U8 desc[UR14][R10.64], R17 ;  /* 0x000000110a004986 */ /* 0x0005e2000c10110e */
[CC--:B------:R-:W-:Y:S01]  /*11160*/  IADD3 R6, P4, R13.reuse, R3.reuse, RZ ;  /* 0x000000030d067210 */ /* 0x0c0fe20007f9e0ff */
[----:B---3--:R-:W-:Y:S01]  /*11170*/  VIADD R9, R13, UR4 ;  /* 0x000000040d097c36 */ /* 0x008fe20008000000 */
[C---:B------:R-:W-:Y:S01]  /*11180*/  PRMT R15, R19.reuse, 0x7773, RZ ;  /* 0x00007773130f7816 */ /* 0x040fe200000000ff */
[----:B------:R-:W-:Y:S01]  /*11190*/  ULDC UR4, c[0x0][0x248] ;  /* 0x0000920000047ab9 */ /* 0x000fe20000000800 */
[----:B------:R-:W-:Y:S01]  /*111a0*/  PRMT R19, R19, 0x7772, RZ ;  /* 0x0000777213137816 */ /* 0x000fe200000000ff */
[----:B------:R-:W-:Y:S01]  /*111b0*/  VIADD R12, R9, UR4 ;  /* 0x00000004090c7c36 */ /* 0x000fe20008000000 */
[----:B------:R-:W-:Y:S01]  /*111c0*/  LEA.HI.X.SX32 R7, R13, R2, 0x1, P4 ;  /* 0x000000020d077211 */ /* 0x000fe200020f0eff */
[----:B------:R-:W-:Y:S01]  /*111d0*/  ULDC UR4, c[0x0][0x248] ;  /* 0x0000920000047ab9 */ /* 0x000fe20000000800 */
[----:B------:R-:W-:Y:S01]  /*111e0*/  ISETP.LT.AND P1, PT, R4, UR5, !P0 ;  /* 0x0000000504007c0c */ /* 0x000fe2000c721270 */
[----:B------:R-:W-:Y:S01]  /*111f0*/  VIADD R4, R5, 0x43 ;  /* 0x0000004305047836 */ /* 0x000fe20000000000 */
[-C--:B------:R-:W-:Y:S01]  /*11200*/  IADD3 R8, P4, R9, R3.reuse, RZ ;  /* 0x0000000309087210 */ /* 0x080fe20007f9e0ff */
[----:B------:R3:W-:Y:S01]  /*11210*/  @P6 STG.E.U8 desc[UR14][R6.64], R19 ;  /* 0x0000001306006986 */ /* 0x0007e2000c10110e */
[----:B------:R-:W-:Y:S01]  /*11220*/  ULDC UR5, c[0x0][0x22c] ;  /* 0x00008b0000057ab9 */ /* 0x000fe20000000800 */
[----:B--2---:R-:W-:-:S02]  /*11230*/  IADD3 R10, P6, R12, R3, RZ ;  /* 0x000000030c0a7210 */ /* 0x004fc40007fde0ff */
[-C--:B------:R-:W-:Y:S02]  /*11240*/  LEA.HI.X.SX32 R9, R9, R2.reuse, 0x1, P4 ;  /* 0x0000000209097211 */ /* 0x080fe400020f0eff */
[----:B------:R-:W-:Y:S01]  /*11250*/  ISETP.LT.AND P4, PT, R4, UR5, !P0 ;  /* 0x0000000504007c0c */ /* 0x000fe2000c781270 */
[C---:B------:R-:W-:Y:S01]  /*11260*/  VIADD R4, R5.reuse, 0x44 ;  /* 0x0000004405047836 */ /* 0x040fe20000000000 */
[CC--:B------:R-:W-:Y:S01]  /*11270*/  LEA.HI.X.SX32 R11, R12.reuse, R2.reuse, 0x1, P6 ;  /* 0x000000020c0b7211 */ /* 0x0c0fe200030f0eff */
[----:B------:R-:W-:Y:S01]  /*11280*/  VIADD R12, R12, UR4 ;  /* 0x000000040c0c7c36 */ /* 0x000fe20008000000 */
[----:B------:R-:W-:Y:S01]  /*11290*/  PRMT R29, R20, 0x7770, RZ ;  /* 0x00007770141d7816 */ /* 0x000fe200000000ff */
[----:B------:R-:W-:Y:S01]  /*112a0*/  ULDC UR5, c[0x0][0x22c] ;  /* 0x00008b0000057ab9 */ /* 0x000fe20000000800 */
[----:B------:R2:W-:Y:S01]  /*112b0*/  @P5 STG.E.U8 desc[UR14][R8.64], R15 ;  /* 0x0000000f08005986 */ /* 0x0005e2000c10110e */
[----:B------:R-:W-:Y:S01]  /*112c0*/  ISETP.LT.AND P6, PT, R4, UR5, !P0 ;  /* 0x0000000504007c0c */ /* 0x000fe2000c7c1270 */
[C---:B------:R-:W-:Y:S01]  /*112d0*/  VIADD R4, R5.reuse, 0x45 ;  /* 0x0000004505047836 */ /* 0x040fe20000000000 */
[----:B------:R-:W-:Y:S01]  /*112e0*/  ULDC UR4, c[0x0][0x248] ;  /* 0x0000920000047ab9 */ /* 0x000fe20000000800 */
[----:B------:R4:W-:Y:S01]  /*112f0*/  @P3 STG.E.U8 desc[UR14][R10.64], R29 ;  /* 0x0000001d0a003986 */ /* 0x0009e2000c10110e */
[CC--:B---3--:R-:W-:Y:S01]  /*11300*/  IADD3 R6, P3, R12.reuse, R3.reuse, RZ ;  /* 0x000000030c067210 */ /* 0x0c8fe20007f7e0ff */
[----:B------:R-:W-:Y:S01]  /*11310*/  ULDC UR5, c[0x0][0x22c] ;  /* 0x00008b0000057ab9 */ /* 0x000fe20000000800 */
[----:B------:R-:W-:Y:S01]  /*11320*/  VIADD R13, R12, UR4 ;  /* 0x000000040c0d7c36 */ /* 0x000fe20008000000 */
[----:B------:R-:W-:Y:S01]  /*11330*/  ISETP.LT.AND P5, PT, R4, UR5, !P0 ;  /* 0x0000000504007c0c */ /* 0x000fe2000c7a1270 */
[----:B------:R-:W-:Y:S01]  /*11340*/  VIADD R4, R5, 0x46 ;  /* 0x0000004605047836 */ /* 0x000fe20000000000 */
[----:B------:R-:W-:Y:S01]  /*11350*/  LEA.HI.X.SX32 R7, R12, R2, 0x1, P3 ;  /* 0x000000020c077211 */ /* 0x000fe200018f0eff */
[----:B------:R-:W-:Y:S01]  /*11360*/  ULDC UR4, c[0x0][0x22c] ;  /* 0x00008b0000047ab9 */ /* 0x000fe20000000800 */
[----:B------:R-:W-:Y:S01]  /*11370*/  PRMT R17, R20, 0x7771, RZ ;  /* 0x0000777114117816 */ /* 0x000fe200000000ff */
[----:B------:R-:W-:Y:S01]  /*11380*/  ULDC UR5, c[0x0][0x22c] ;  /* 0x00008b0000057ab9 */ /* 0x000fe20000000800 */
[----:B--2---:R-:W-:-:S03]  /*11390*/  IADD3 R8, P3, R13, R3, RZ ;  /* 0x000000030d087210 */ /* 0x004fc60007f7e0ff */
        /* <DEDUP_REMOVED lines=76> */
[----:B------:R-:W-:Y:S01]  /*11860*/  LEA.HI.X.SX32 R7, R13, R2, 0x1, P4 ;  /* 0x000000020d077211 */ /* 0x000fe200020f0eff */
[----:B------:R-:W-:Y:S01]  /*11870*/  VIADD R12, R9, UR5 ;  /* 0x00000005090c7c36 */ /* 0x000fe20008000000 */
[----:B------:R-:W-:Y:S01]  /*11880*/  PRMT R13, R21, 0x7772, RZ ;  /* 0x00007772150d7816 */ /* 0x000fe200000000ff */
[----:B------:R-:W-:Y:S01]  /*11890*/  VIADD R4, R5, 0x4f ;  /* 0x0000004f05047836 */ /* 0x000fe20000000000 */
[-C--:B------:R-:W-:Y:S01]  /*118a0*/  IADD3 R8, P4, R9, R3.reuse, RZ ;  /* 0x0000000309087210 */ /* 0x080fe20007f9e0ff */
[----:B------:R-:W-:Y:S01]  /*118b0*/  ULDC UR4, c[0x0][0x22c] ;  /* 0x00008b0000047ab9 */ /* 0x000fe20000000800 */
[----:B------:R-:W-:Y:S01]  /*118c0*/  ULDC UR5, c[0x0][0x22c] ;  /* 0x00008b0000057ab9 */ /* 0x000fe20000000800 */
[----:B------:R3:W-:Y:S01]  /*118d0*/  @P6 STG.E.U8 desc[UR14][R6.64], R13 ;  /* 0x0000000d06006986 */ /* 0x0007e2000c10110e */
[----:B--2---:R-:W-:-:S02]  /*118e0*/  IADD3 R10, P6, R12, R3, RZ ;  /* 0x000000030c0a7210 */ /* 0x004fc40007fde0ff */
[-C--:B------:R-:W-:Y:S02]  /*118f0*/  LEA.HI.X.SX32 R9, R9, R2.reuse, 0x1, P4 ;  /* 0x0000000209097211 */ /* 0x080fe400020f0eff */
        /* <DEDUP_REMOVED lines=323> */
[----:B----4-:R-:W-:-:S02]  /*12d30*/  IADD3 R10, P6, R12, R3, RZ ;  /* 0x000000030c0a7210 */ /* 0x010fc40007fde0ff */
        /* <DEDUP_REMOVED lines=21> */
[----:B---3--:R-:W-:-:S03]  /*12e90*/  IADD3 R8, P3, R13, R3, RZ ;  /* 0x000000030d087210 */ /* 0x008fc60007f7e0ff */
        /* <DEDUP_REMOVED lines=268> */
[----:B-1----:R-:W-:Y:S01]  /*13f60*/  PRMT R17, R48, 0x7771, RZ ;  /* 0x0000777130117816 */ /* 0x002fe200000000ff */
        /* <DEDUP_REMOVED lines=19> */
[CC--:B-1----:R-:W-:Y:S01]  /*140a0*/  IADD3 R6, P4, R13.reuse, R3.reuse, RZ ;  /* 0x000000030d067210 */ /* 0x0c2fe20007f9e0ff */
[C---:B--2---:R-:W-:Y:S01]  /*140b0*/  VIADD R9, R13.reuse, UR4 ;  /* 0x000000040d097c36 */ /* 0x044fe20008000000 */
        /* <DEDUP_REMOVED lines=10> */
[----:B---3--:R-:W-:Y:S01]  /*14160*/  IADD3 R10, P6, R12, R3, RZ ;  /* 0x000000030c0a7210 */ /* 0x008fe20007fde0ff */
        /* <DEDUP_REMOVED lines=13> */
[----:B-1----:R-:W-:Y:S01]  /*14240*/  IADD3 R6, P3, R12, R3, RZ ;  /* 0x000000030c067210 */ /* 0x002fe20007f7e0ff */
        /* <DEDUP_REMOVED lines=14> */
[----:B---3--:R-:W-:Y:S01]  /*14330*/  PRMT R17, R51, 0x7770, RZ ;  /* 0x0000777033117816 */ /* 0x008fe200000000ff */
        /* <DEDUP_REMOVED lines=8> */
[----:B-1----:R-:W-:Y:S01]  /*143c0*/  PRMT R15, R51, 0x7771, RZ ;  /* 0x00007771330f7816 */ /* 0x002fe200000000ff */
[----:B------:R-:W-:Y:S01]  /*143d0*/  VIADD R4, R5, 0x9c ;  /* 0x0000009c05047836 */ /* 0x000fe20000000000 */
[----:B------:R-:W-:-:S03]  /*143e0*/  ULDC UR4, c[0x0][0x248] ;  /* 0x0000920000047ab9 */ /* 0x000fc60000000800 */
[----:B------:R1:W-:Y:S01]  /*143f0*/  @P4 STG.E.U8 desc[UR14][R10.64], R15 ;  /* 0x0000000f0a004986 */ /* 0x0003e2000c10110e */
[CC--:B------:R-:W-:Y:S01]  /*14400*/  IADD3 R6, P4, R13.reuse, R3.reuse, RZ ;  /* 0x000000030d067210 */ /* 0x0c0fe20007f9e0ff */
[C---:B--2---:R-:W-:Y:S01]  /*14410*/  VIADD R9, R13.reuse, UR4 ;  /* 0x000000040d097c36 */ /* 0x044fe20008000000 */
        /* <DEDUP_REMOVED lines=10> */
[----:B-1----:R-:W-:Y:S01]  /*144c0*/  IADD3 R10, P6, R12, R3, RZ ;  /* 0x000000030c0a7210 */ /* 0x002fe20007fde0ff */
        /* <DEDUP_REMOVED lines=19> */
[----:B-1----:R-:W-:Y:S01]  /*14600*/  VIADD R13, R12, UR4 ;  /* 0x000000040c0d7c36 */ /* 0x002fe20008000000 */
        /* <DEDUP_REMOVED lines=22> */
[----:B--2---:R-:W-:Y:S01]  /*14770*/  VIADD R9, R13, UR4 ;  /* 0x000000040d097c36 */ /* 0x004fe20008000000 */
        /* <DEDUP_REMOVED lines=11> */
[----:B---3--:R-:W-:-:S02]  /*14830*/  IADD3 R10, P6, R12, R3, RZ ;  /* 0x000000030c0a7210 */ /* 0x008fc40007fde0ff */
        /* <DEDUP_REMOVED lines=12> */
[CC--:B-1----:R-:W-:Y:S01]  /*14900*/  IADD3 R6, P3, R12.reuse, R3.reuse, RZ ;  /* 0x000000030c067210 */ /* 0x0c2fe20007f7e0ff */
        /* <DEDUP_REMOVED lines=18> */
[C---:B---3--:R-:W-:Y:S02]  /*14a30*/  IADD3 R10, P1, R13.reuse, R3, RZ ;  /* 0x000000030d0a7210 */ /* 0x048fe40007f3e0ff */
        /* <DEDUP_REMOVED lines=74> */
[----:B-1----:R-:W-:-:S02]  /*14ee0*/  IADD3 R10, P6, R12, R3, RZ ;  /* 0x000000030c0a7210 */ /* 0x002fc40007fde0ff */
        /* <DEDUP_REMOVED lines=22> */
[----:B-1----:R-:W-:-:S03]  /*15050*/  IADD3 R8, P3, R13, R3, RZ ;  /* 0x000000030d087210 */ /* 0x002fc60007f7e0ff */
[----:B------:R1:W-:Y:S01]  /*15060*/  @P2 STG.E.U8 desc[UR14][R6.64], R17 ;  /* 0x0000001106002986 */ /* 0x0003e2000c10110e */
        /* <DEDUP_REMOVED lines=17> */
[CC--:B-1----:R-:W-:Y:S01]  /*15180*/  IADD3 R6, P4, R13.reuse, R3.reuse, RZ ;  /* 0x000000030d067210 */ /* 0x0c2fe20007f9e0ff */
        /* <DEDUP_REMOVED lines=11> */
[----:B---3--:R-:W-:Y:S01]  /*15240*/  IADD3 R10, P6, R12, R3, RZ ;  /* 0x000000030c0a7210 */ /* 0x008fe20007fde0ff */
        /* <DEDUP_REMOVED lines=53> */
[----:B-1----:R-:W-:Y:S01]  /*155a0*/  IADD3 R10, P6, R12, R3, RZ ;  /* 0x000000030c0a7210 */ /* 0x002fe20007fde0ff */
        /* <DEDUP_REMOVED lines=371> */
[C---:B0-----:R-:W-:Y:S01]  /*16ce0*/  PRMT R17, R64.reuse, 0x7770, RZ ;  /* 0x0000777040117816 */ /* 0x041fe200000000ff */
        /* <DEDUP_REMOVED lines=19> */
[----:B0-----:R-:W-:Y:S01]  /*16e20*/  IADD3 R6, P2, R12, R3, RZ ;  /* 0x000000030c067210 */ /* 0x001fe20007f5e0ff */
        /* <DEDUP_REMOVED lines=23> */
[----:B0-----:R-:W-:Y:S01]  /*16fa0*/  PRMT R17, R66, 0x7771, RZ ;  /* 0x0000777142117816 */ /* 0x001fe200000000ff */
[----:B------:R-:W-:Y:S01]  /*16fb0*/  VIADD R4, R5, 0xea ;  /* 0x000000ea05047836 */ /* 0x000fe20000000000 */
[----:B------:R-:W-:-:S03]  /*16fc0*/  ULDC UR4, c[0x0][0x248] ;  /* 0x0000920000047ab9 */ /* 0x000fc60000000800 */
[----:B------:R0:W-:Y:S01]  /*16fd0*/  @P4 STG.E.U8 desc[UR14][R10.64], R17 ;  /* 0x000000110a004986 */ /* 0x0001e2000c10110e */
[CC--:B------:R-:W-:Y:S01]  /*16fe0*/  IADD3 R6, P4, R13.reuse, R3.reuse, RZ ;  /* 0x000000030d067210 */ /* 0x0c0fe20007f9e0ff */
[C---:B-1----:R-:W-:Y:S01]  /*16ff0*/  VIADD R9, R13.reuse, UR4 ;  /* 0x000000040d097c36 */ /* 0x042fe20008000000 */
        /* <DEDUP_REMOVED lines=10> */
[----:B0-----:R-:W-:Y:S01]  /*170a0*/  IADD3 R10, P6, R12, R3, RZ ;  /* 0x000000030c0a7210 */ /* 0x001fe20007fde0ff */
[----:B------:R-:W-:Y:S01]  /*170b0*/  ULDC UR5, c[0x0][0x22c] ;  /* 0x00008b0000057ab9 */ /* 0x000fe20000000800 */
[----:B------:R-:W-:-:S02]  /*170c0*/  LEA.HI.X.SX32 R9, R9, R2, 0x1, P4 ;  /* 0x0000000209097211 */ /* 0x000fc400020f0eff */
        /* <DEDUP_REMOVED lines=9> */
[----:B-1----:R-:W-:Y:S01]  /*17160*/  IADD3 R6, P5, R12, R3, RZ ;  /* 0x000000030c067210 */ /* 0x002fe20007fbe0ff */
[----:B------:R-:W-:Y:S01]  /*17170*/  ULDC UR5, c[0x0][0x22c] ;  /* 0x00008b0000057ab9 */ /* 0x000fe20000000800 */
[----:B------:R1:W-:Y:S01]  /*17180*/  @P3 STG.E.U8 desc[UR14][R10.64], R17 ;  /* 0x000000110a003986 */ /* 0x0003e2000c10110e */
[----:B------:R-:W-:Y:S01]  /*17190*/  ULDC UR4, c[0x0][0x248] ;  /* 0x0000920000047ab9 */ /* 0x000fe20000000800 */
[----:B------:R-:W-:Y:S01]  /*171a0*/  ISETP.LT.AND P3, PT, R4, UR5, !P0 ;  /* 0x0000000504007c0c */ /* 0x000fe2000c761270 */
[----:B------:R-:W-:Y:S01]  /*171b0*/  VIADD R4, R5, 0xee ;  /* 0x000000ee05047836 */ /* 0x000fe20000000000 */
[----:B------:R-:W-:Y:S01]  /*171c0*/  LEA.HI.X.SX32 R7, R12, R2, 0x1, P5 ;  /* 0x000000020c077211 */ /* 0x000fe200028f0eff */
[----:B------:R-:W-:Y:S01]  /*171d0*/  ULDC UR5, c[0x0][0x22c] ;  /* 0x00008b0000057ab9 */ /* 0x000fe20000000800 */
[----:B------:R-:W-:Y:S01]  /*171e0*/  PRMT R15, R64, 0x7773, RZ ;  /* 0x00007773400f7816 */ /* 0x000fe200000000ff */
[----:B0-----:R-:W-:Y:S01]  /*171f0*/  VIADD R13, R12, UR4 ;  /* 0x000000040c0d7c36 */ /* 0x001fe20008000000 */
[----:B------:R-:W-:-:S03]  /*17200*/  ULDC UR4, c[0x0][0x22c] ;  /* 0x00008b0000047ab9 */ /* 0x000fc60000000800 */
[----:B------:R0:W-:Y:S01]  /*17210*/  @P2 STG.E.U8 desc[UR14][R6.64], R15 ;  /* 0x0000000f06002986 */ /* 0x0001e2000c10110e */
[CC--:B------:R-:W-:Y:S02]  /*17220*/  IADD3 R8, P5, R13.reuse, R3.reuse, RZ ;  /* 0x000000030d087210 */ /* 0x0c0fe40007fbe0ff */
[----:B------:R-:W-:Y:S01]  /*17230*/  ISETP.LT.AND P2, PT, R4, UR4, !P0 ;  /* 0x0000000404007c0c */ /* 0x000fe2000c741270 */
[----:B------:R-:W-:Y:S01]  /*17240*/  ULDC UR4, c[0x0][0x248] ;  /* 0x0000920000047ab9 */ /* 0x000fe20000000800 */
[CC--:B------:R-:W-:Y:S01]  /*17250*/  LEA.HI.X.SX32 R9, R13.reuse, R2.reuse, 0x1, P5 ;  /* 0x000000020d097211 */ /* 0x0c0fe200028f0eff */
[----:B-1----:R-:W-:Y:S01]  /*17260*/  VIADD R10, R13, UR4 ;  /* 0x000000040d0a7c36 */ /* 0x002fe20008000000 */
[----:B------:R-:W-:Y:S01]  /*17270*/  PRMT R11, R65, 0x7772, RZ ;  /* 0x00007772410b7816 */ /* 0x000fe200000000ff */
[----:B------:R-:W-:Y:S01]  /*17280*/  VIADD R4, R5, 0xef ;  /* 0x000000ef05047836 */ /* 0x000fe20000000000 */
[----:B------:R-:W-:Y:S02]  /*17290*/  ULDC UR4, c[0x0][0x22c] ;  /* 0x00008b0000047ab9 */ /* 0x000fe40000000800 */
[----:B------:R-:W-:Y:S01]  /*172a0*/  IADD3 R12, P5, R10, R3, RZ ;  /* 0x000000030a0c7210 */ /* 0x000fe20007fbe0ff */
[----:B------:R-:W-:Y:S01]  /*172b0*/  @P1 STG.E.U8 desc[UR14][R8.64], R11 ;  /* 0x0000000b08001986 */ /* 0x000fe2000c10110e */
[----:B------:R-:W-:Y:S01]  /*172c0*/  ISETP.LT.AND P1, PT, R4, UR4, !P0 ;  /* 0x0000000404007c0c */ /* 0x000fe2000c721270 */
[----:B------:R-:W-:Y:S01]  /*172d0*/  ULDC UR4, c[0x0][0x248] ;  /* 0x0000920000047ab9 */ /* 0x000fe20000000800 */
[C---:B------:R-:W-:Y:S01]  /*172e0*/  LEA.HI.X.SX32 R13, R10.reuse, R2, 0x1, P5 ;  /* 0x000000020a0d7211 */ /* 0x040fe200028f0eff */
[----:B------:R-:W-:Y:S01]  /*172f0*/  VIADD R10, R10, UR4 ;  /* 0x000000040a0a7c36 */ /* 0x000fe20008000000 */
[----:B------:R-:W-:Y:S01]  /*17300*/  PRMT R65, R65, 0x7773, RZ ;  /* 0x0000777341417816 */ /* 0x000fe200000000ff */
[----:B------:R-:W-:-:S04]  /*17310*/  ULDC UR4, c[0x0][0x248] ;  /* 0x0000920000047ab9 */ /* 0x000fc80000000800 */
[----:B------:R1:W-:Y:S01]  /*17320*/  @P4 STG.E.U8 desc[UR14][R12.64], R65 ;  /* 0x000000410c004986 */ /* 0x0003e2000c10110e */
[CC--:B0-----:R-:W-:Y:S01]  /*17330*/  IADD3 R6, P4, R10.reuse, R3.reuse, RZ ;  /* 0x000000030a067210 */ /* 0x0c1fe20007f9e0ff */
[C---:B------:R-:W-:Y:S02]  /*17340*/  VIADD R4, R5.reuse, 0xf0 ;  /* 0x000000f005047836 */ /* 0x040fe40000000000 */
[C---:B------:R-:W-:Y:S01]  /*17350*/  VIADD R16, R10.reuse, UR4 ;  /* 0x000000040a107c36 */ /* 0x040fe20008000000 */
[----:B------:R-:W-:Y:S01]  /*17360*/  LEA.HI.X.SX32 R7, R10, R2, 0x1, P4 ;  /* 0x000000020a077211 */ /* 0x000fe200020f0eff */
[----:B------:R-:W-:Y:S01]  /*17370*/  ULDC UR4, c[0x0][0x22c] ;  /* 0x00008b0000047ab9 */ /* 0x000fe20000000800 */
[----:B------:R0:W2:Y:S01]  /*17380*/  LDS.128 R8, [R0] ;  /* 0x0000000000087984 */ /* 0x0000a20000000c00 */
[----:B------:R-:W-:Y:S01]  /*17390*/  ISETP.LT.AND P5, PT, R4, UR5, !P0 ;  /* 0x0000000504007c0c */ /* 0x000fe2000c7a1270 */
[----:B------:R-:W-:Y:S01]  /*173a0*/  VIADD R4, R5, 0xf1 ;  /* 0x000000f105047836 */ /* 0x000fe20000000000 */
[----:B------:R-:W-:Y:S01]  /*173b0*/  IADD3 R14, P4, R16, R3, RZ ;  /* 0x00000003100e7210 */ /* 0x000fe20007f9e0ff */
[----:B------:R-:W-:-:S03]  /*173c0*/  ULDC UR5, c[0x0][0x22c] ;  /* 0x00008b0000057ab9 */ /* 0x000fc60000000800 */
[----:B------:R-:W-:Y:S02]  /*173d0*/  LEA.HI.X.SX32 R15, R16, R2, 0x1, P4 ;  /* 0x00000002100f7211 */ /* 0x000fe400020f0eff */
[----:B------:R-:W-:Y:S01]  /*173e0*/  ISETP.LT.AND P4, PT, R4, UR4, !P0 ;  /* 0x0000000404007c0c */ /* 0x000fe2000c781270 */
[----:B------:R-:W-:Y:S01]  /*173f0*/  ULDC UR4, c[0x0][0x248] ;  /* 0x0000920000047ab9 */ /* 0x000fe20000000800 */
[----:B------:R-:W-:Y:S01]  /*17400*/  PRMT R17, R66, 0x7772, RZ ;  /* 0x0000777242117816 */ /* 0x000fe200000000ff */
[----:B------:R-:W-:Y:S01]  /*17410*/  VIADD R16, R16, UR4 ;  /* 0x0000000410107c36 */ /* 0x000fe20008000000 */
[----:B------:R-:W-:Y:S01]  /*17420*/  PRMT R19, R66, 0x7773, RZ ;  /* 0x0000777342137816 */ /* 0x000fe200000000ff */
[----:B------:R-:W-:Y:S01]  /*17430*/  VIADD R4, R5, 0xf2 ;  /* 0x000000f205047836 */ /* 0x000fe20000000000 */
[----:B------:R-:W-:Y:S01]  /*17440*/  ULDC UR4, c[0x0][0x248] ;  /* 0x0000920000047ab9 */ /* 0x000fe20000000800 */
[----:B------:R3:W-:Y:S01]  /*17450*/  @P6 STG.E.U8 desc[UR14][R6.64], R17 ;  /* 0x0000001106006986 */ /* 0x0007e2000c10110e */
[----:B-1----:R-:W-:-:S03]  /*17460*/  IADD3 R12, P6, R16, R3, RZ ;  /* 0x00000003100c7210 */ /* 0x002fc60007fde0ff */
[----:B------:R1:W-:Y:S01]  /*17470*/  @P3 STG.E.U8 desc[UR14][R14.64], R19 ;  /* 0x000000130e003986 */ /* 0x0003e2000c10110e */
[----:B------:R-:W-:Y:S01]  /*17480*/  ISETP.LT.AND P3, PT, R4, UR5, !P0 ;  /* 0x0000000504007c0c */ /* 0x000fe2000c761270 */
[----:B------:R-:W-:Y:S01]  /*17490*/  VIADD R4, R5, 0xf3 ;  /* 0x000000f305047836 */ /* 0x000fe20000000000 */
[C---:B------:R-:W-:Y:S01]  /*174a0*/  LEA.HI.X.SX32 R13, R16.reuse, R2, 0x1, P6 ;  /* 0x00000002100d7211 */ /* 0x040fe200030f0eff */
[----:B0-----:R-:W-:Y:S01]  /*174b0*/  VIADD R0, R16, UR4 ;  /* 0x0000000410007c36 */ /* 0x001fe20008000000 */
[----:B------:R-:W-:Y:S01]  /*174c0*/  ULDC UR4, c[0x0][0x22c] ;  /* 0x00008b0000047ab9 */ /* 0x000fe20000000800 */
[----:B------:R-:W-:Y:S01]  /*174d0*/  ULDC UR5, c[0x0][0x22c] ;  /* 0x00008b0000057ab9 */ /* 0x000fe20000000800 */
[C---:B---3--:R-:W-:Y:S02]  /*174e0*/  PRMT R17, R67.reuse, 0x7773, RZ ;  /* 0x0000777343117816 */ /* 0x048fe400000000ff */
[----:B------:R-:W-:Y:S02]  /*174f0*/  PRMT R67, R67, 0x7772, RZ ;  /* 0x0000777243437816 */ /* 0x000fe400000000ff */
[----:B------:R-:W-:-:S03]  /*17500*/  IADD3 R6, P6, R0, R3, RZ ;  /* 0x0000000300067210 */ /* 0x000fc60007fde0ff */
[----:B------:R0:W-:Y:S01]  /*17510*/  @P2 STG.E.U8 desc[UR14][R12.64], R67 ;  /* 0x000000430c002986 */ /* 0x0001e2000c10110e */
[----:B------:R-:W-:Y:S01]  /*17520*/  ISETP.LT.AND P2, PT, R4, UR4, !P0 ;  /* 0x0000000404007c0c */ /* 0x000fe2000c741270 */
[----:B------:R-:W-:Y:S02]  /*17530*/  ULDC UR4, c[0x0][0x248] ;  /* 0x0000920000047ab9 */ /* 0x000fe40000000800 */
[C---:B------:R-:W-:Y:S01]  /*17540*/  VIADD R4, R0.reuse, UR4 ;  /* 0x0000000400047c36 */ /* 0x040fe20008000000 */
[-C--:B------:R-:W-:Y:S01]  /*17550*/  LEA.HI.X.SX32 R7, R0, R2.reuse, 0x1, P6 ;  /* 0x0000000200077211 */ /* 0x080fe200030f0eff */
[C---:B------:R-:W-:Y:S01]  /*17560*/  VIADD R0, R5.reuse, 0xf4 ;  /* 0x000000f405007836 */ /* 0x040fe20000000000 */
[----:B------:R-:W-:Y:S02]  /*17570*/  ULDC UR4, c[0x0][0x248] ;  /* 0x0000920000047ab9 */ /* 0x000fe40000000800 */
[CC--:B-1----:R-:W-:Y:S01]  /*17580*/  IADD3 R14, P6, R4.reuse, R3.reuse, RZ ;  /* 0x00000003040e7210 */ /* 0x0c2fe20007fde0ff */
[----:B------:R1:W-:Y:S01]  /*17590*/  @P1 STG.E.U8 desc[UR14][R6.64], R17 ;  /* 0x0000001106001986 */ /* 0x0003e2000c10110e */
[----:B------:R-:W-:Y:S01]  /*175a0*/  VIADD R16, R4, UR4 ;  /* 0x0000000404107c36 */ /* 0x000fe20008000000 */
[----:B------:R-:W-:Y:S01]  /*175b0*/  ISETP.LT.AND P1, PT, R0, UR5, !P0 ;  /* 0x0000000500007c0c */ /* 0x000fe2000c721270 */
[----:B------:R-:W-:Y:S01]  /*175c0*/  VIADD R0, R5, 0xf5 ;  /* 0x000000f505007836 */ /* 0x000fe20000000000 */
[----:B------:R-:W-:Y:S01]  /*175d0*/  LEA.HI.X.SX32 R15, R4, R2, 0x1, P6 ;  /* 0x00000002040f7211 */ /* 0x000fe200030f0eff */
[----:B------:R-:W-:Y:S01]  /*175e0*/  ULDC UR4, c[0x0][0x22c] ;  /* 0x00008b0000047ab9 */ /* 0x000fe20000000800 */
[----:B--2---:R-:W-:Y:S01]  /*175f0*/  PRMT R19, R8, 0x7770, RZ ;  /* 0x0000777008137816 */ /* 0x004fe200000000ff */
[----:B------:R-:W-:Y:S01]  /*17600*/  ULDC UR5, c[0x0][0x22c] ;  /* 0x00008b0000057ab9 */ /* 0x000fe20000000800 */
[----:B0-----:R-:W-:-:S03]  /*17610*/  IADD3 R12, P6, R16, R3, RZ ;  /* 0x00000003100c7210 */ /* 0x001fc60007fde0ff */
[----:B------:R0:W-:Y:S01]  /*17620*/  @P5 STG.E.U8 desc[UR14][R14.64], R19 ;  /* 0x000000130e005986 */ /* 0x0001e2000c10110e */
[----:B------:R-:W-:Y:S01]  /*17630*/  ISETP.LT.AND P5, PT, R0, UR4, !P0 ;  /* 0x0000000400007c0c */ /* 0x000fe2000c7a1270 */
[----:B------:R-:W-:Y:S01]  /*17640*/  ULDC UR4, c[0x0][0x248] ;  /* 0x0000920000047ab9 */ /* 0x000fe20000000800 */
[CC--:B------:R-:W-:Y:S01]  /*17650*/  LEA.HI.X.SX32 R13, R16.reuse, R2.reuse, 0x1, P6 ;  /* 0x00000002100d7211 */ /* 0x0c0fe200030f0eff */
[----:B------:R-:W-:Y:S01]  /*17660*/  VIADD R16, R16, UR4 ;  /* 0x0000000410107c36 */ /* 0x000fe20008000000 */
[----:B-1----:R-:W-:Y:S01]  /*17670*/  PRMT R17, R8, 0x7771, RZ ;  /* 0x0000777108117816 */ /* 0x002fe200000000ff */
[C---:B------:R-:W-:Y:S01]  /*17680*/  VIADD R0, R5.reuse, 0xf6 ;  /* 0x000000f605007836 */ /* 0x040fe20000000000 */
[----:B------:R-:W-:Y:S02]  /*17690*/  ULDC UR4, c[0x0][0x248] ;  /* 0x0000920000047ab9 */ /* 0x000fe40000000800 */
[CC--:B------:R-:W-:Y:S01]  /*176a0*/  IADD3 R6, P6, R16.reuse, R3.reuse, RZ ;  /* 0x0000000310067210 */ /* 0x0c0fe20007fde0ff */
[----:B------:R1:W-:Y:S01]  /*176b0*/  @P4 STG.E.U8 desc[UR14][R12.64], R17 ;  /* 0x000000110c004986 */ /* 0x0003e2000c10110e */
[----:B------:R-:W-:Y:S01]  /*176c0*/  VIADD R4, R16, UR4 ;  /* 0x0000000410047c36 */ /* 0x000fe20008000000 */
[----:B------:R-:W-:Y:S01]  /*176d0*/  ISETP.LT.AND P4, PT, R0, UR5, !P0 ;  /* 0x0000000500007c0c */ /* 0x000fe2000c781270 */
[----:B------:R-:W-:Y:S01]  /*176e0*/  VIADD R0, R5, 0xf7 ;  /* 0x000000f705007836 */ /* 0x000fe20000000000 */
[----:B------:R-:W-:Y:S01]  /*176f0*/  LEA.HI.X.SX32 R7, R16, R2, 0x1, P6 ;  /* 0x0000000210077211 */ /* 0x000fe200030f0eff */
[----:B------:R-:W-:Y:S01]  /*17700*/  ULDC UR4, c[0x0][0x22c] ;  /* 0x00008b0000047ab9 */ /* 0x000fe20000000800 */
[----:B0-----:R-:W-:Y:S01]  /*17710*/  PRMT R19, R9, 0x7770, RZ ;  /* 0x0000777009137816 */ /* 0x001fe200000000ff */
[----:B------:R-:W-:Y:S01]  /*17720*/  ULDC UR5, c[0x0][0x22c] ;  /* 0x00008b0000057ab9 */ /* 0x000fe20000000800 */
[----:B------:R-:W-:-:S03]  /*17730*/  IADD3 R14, P6, R4, R3, RZ ;  /* 0x00000003040e7210 */ /* 0x000fc60007fde0ff */
        /* <DEDUP_REMOVED lines=51> */
[----:B0-----:R-:W-:Y:S01]  /*17a70*/  IADD3 R14, P6, R16, R3, RZ ;  /* 0x00000003100e7210 */ /* 0x001fe20007fde0ff */
[----:B------:R-:W-:Y:S01]  /*17a80*/  ULDC UR5, c[0x0][0x248] ;  /* 0x0000920000057ab9 */ /* 0x000fe20000000800 */
[----:B-1----:R-:W-:-:S02]  /*17a90*/  PRMT R13, R8, 0x7772, RZ ;  /* 0x00007772080d7816 */ /* 0x002fc400000000ff */
[----:B------:R-:W-:-:S03]  /*17aa0*/  LEA.HI.X.SX32 R15, R16, R2, 0x1, P6 ;  /* 0x00000002100f7211 */ /* 0x000fc600030f0eff */
[----:B------:R0:W-:Y:S01]  /*17ab0*/  @P2 STG.E.U8 desc[UR14][R6.64], R13 ;  /* 0x0000000d06002986 */ /* 0x0001e2000c10110e */
[----:B------:R-:W-:Y:S01]  /*17ac0*/  ISETP.LT.AND P2, PT, R0, UR4, !P0 ;  /* 0x0000000400007c0c */ /* 0x000fe2000c741270 */
[----:B------:R-:W-:Y:S02]  /*17ad0*/  ULDC UR4, c[0x0][0x248] ;  /* 0x0000920000047ab9 */ /* 0x000fe40000000800 */
[----:B------:R-:W-:Y:S01]  /*17ae0*/  VIADD R16, R16, UR4 ;  /* 0x0000000410107c36 */ /* 0x000fe20008000000 */
[----:B------:R-:W-:Y:S01]  /*17af0*/  ULDC UR4, c[0x0][0x248] ;  /* 0x0000920000047ab9 */ /* 0x000fe20000000800 */
[----:B------:R-:W-:Y:S02]  /*17b00*/  PRMT R17, R8, 0x7773, RZ ;  /* 0x0000777308117816 */ /* 0x000fe400000000ff */
[----:B------:R-:W-:Y:S01]  /*17b10*/  VIADD R8, R16, UR4 ;  /* 0x0000000410087c36 */ /* 0x000fe20008000000 */
[----:B------:R-:W-:-:S03]  /*17b20*/  ULDC UR4, c[0x0][0x248] ;  /* 0x0000920000047ab9 */ /* 0x000fc60000000800 */
[----:B0-----:R-:W-:Y:S01]  /*17b30*/  VIADD R13, R8, UR5 ;  /* 0x00000005080d7c36 */ /* 0x001fe20008000000 */
[----:B------:R0:W-:Y:S01]  /*17b40*/  @P1 STG.E.U8 desc[UR14][R14.64], R17 ;  /* 0x000000110e001986 */ /* 0x0001e2000c10110e */
[CC--:B------:R-:W-:Y:S01]  /*17b50*/  IADD3 R6, P1, R16.reuse, R3.reuse, RZ ;  /* 0x0000000310067210 */ /* 0x0c0fe20007f3e0ff */
[----:B------:R-:W-:Y:S01]  /*17b60*/  VIADD R19, R5, 0xfe ;  /* 0x000000fe05137836 */ /* 0x000fe20000000000 */
[----:B------:R-:W-:Y:S02]  /*17b70*/  ULDC UR5, c[0x0][0x248] ;  /* 0x0000920000057ab9 */ /* 0x000fe40000000800 */
[----:B------:R-:W-:Y:S02]  /*17b80*/  LEA.HI.X.SX32 R7, R16, R2, 0x1, P1 ;  /* 0x0000000210077211 */ /* 0x000fe400008f0eff */
[----:B------:R-:W-:Y:S01]  /*17b90*/  IADD3 R4, P1, R8, R3, RZ ;  /* 0x0000000308047210 */ /* 0x000fe20007f3e0ff */
[----:B0-----:R-:W-:-:S04]  /*17ba0*/  VIADD R15, R13, UR6 ;  /* 0x000000060d0f7c36 */ /* 0x001fc80008000000 */
[----:B------:R-:W-:Y:S02]  /*17bb0*/  VIADD R17, R15, UR4 ;  /* 0x000000040f117c36 */ /* 0x000fe40008000000 */
[----:B------:R-:W-:Y:S01]  /*17bc0*/  VIADD R0, R5, 0xff ;  /* 0x000000ff05007836 */ /* 0x000fe20000000000 */
[-C--:B------:R-:W-:Y:S01]  /*17bd0*/  LEA.HI.X.SX32 R5, R8, R2.reuse, 0x1, P1 ;  /* 0x0000000208057211 */ /* 0x080fe200008f0eff */
[----:B------:R-:W-:Y:S01]  /*17be0*/  ULDC UR4, c[0x0][0x22c] ;  /* 0x00008b0000047ab9 */ /* 0x000fe20000000800 */
[-C--:B------:R-:W-:Y:S02]  /*17bf0*/  IADD3 R16, P1, R17, R3.reuse, RZ ;  /* 0x0000000311107210 */ /* 0x080fe40007f3e0ff */
[----:B------:R-:W-:Y:S01]  /*17c00*/  IADD3 R12, P6, R13, R3, RZ ;  /* 0x000000030d0c7210 */ /* 0x000fe20007fde0ff */
[C---:B------:R-:W-:Y:S01]  /*17c10*/  VIADD R8, R17.reuse, UR5 ;  /* 0x0000000511087c36 */ /* 0x040fe20008000000 */
[-C--:B------:R-:W-:Y:S02]  /*17c20*/  LEA.HI.X.SX32 R17, R17, R2.reuse, 0x1, P1 ;  /* 0x0000000211117211 */ /* 0x080fe400008f0eff */
[----:B------:R-:W-:-:S02]  /*17c30*/  LEA.HI.X.SX32 R13, R13, R2, 0x1, P6 ;  /* 0x000000020d0d7211 */ /* 0x000fc400030f0eff */
[----:B------:R-:W-:Y:S02]  /*17c40*/  ISETP.LT.AND P1, PT, R19, UR7, !P0 ;  /* 0x0000000713007c0c */ /* 0x000fe4000c721270 */
[----:B------:R-:W-:Y:S02]  /*17c50*/  IADD3 R14, P6, R15, R3, RZ ;  /* 0x000000030f0e7210 */ /* 0x000fe40007fde0ff */
[----:B------:R-:W-:Y:S02]  /*17c60*/  ISETP.LT.AND P0, PT, R0, UR4, !P0 ;  /* 0x0000000400007c0c */ /* 0x000fe4000c701270 */
[----:B------:R-:W-:Y:S02]  /*17c70*/  PRMT R25, R9, 0x7772, RZ ;  /* 0x0000777209197816 */ /* 0x000fe400000000ff */
[----:B------:R-:W-:Y:S02]  /*17c80*/  LEA.HI.X.SX32 R15, R15, R2, 0x1, P6 ;  /* 0x000000020f0f7211 */ /* 0x000fe400030f0eff */
[----:B------:R-:W-:-:S02]  /*17c90*/  PRMT R23, R9, 0x7773, RZ ;  /* 0x0000777309177816 */ /* 0x000fc400000000ff */
[----:B------:R-:W-:Y:S02]  /*17ca0*/  IADD3 R18, P6, R8, R3, RZ ;  /* 0x0000000308127210 */ /* 0x000fe40007fde0ff */
[C---:B------:R-:W-:Y:S02]  /*17cb0*/  PRMT R21, R10.reuse, 0x7772, RZ ;  /* 0x000077720a157816 */ /* 0x040fe400000000ff */
[----:B------:R-:W-:Y:S02]  /*17cc0*/  PRMT R9, R10, 0x7773, RZ ;  /* 0x000077730a097816 */ /* 0x000fe400000000ff */
[C---:B------:R-:W-:Y:S01]  /*17cd0*/  PRMT R3, R11.reuse, 0x7773, RZ ;  /* 0x000077730b037816 */ /* 0x040fe200000000ff */
[----:B------:R0:W-:Y:S01]  /*17ce0*/  @P5 STG.E.U8 desc[UR14][R6.64], R25 ;  /* 0x0000001906005986 */ /* 0x0001e2000c10110e */
[----:B------:R-:W-:-:S03]  /*17cf0*/  PRMT R11, R11, 0x7772, RZ ;  /* 0x000077720b0b7816 */ /* 0x000fc600000000ff */
[----:B------:R0:W-:Y:S04]  /*17d00*/  @P4 STG.E.U8 desc[UR14][R4.64], R23 ;  /* 0x0000001704004986 */ /* 0x0001e8000c10110e */
[----:B------:R0:W-:Y:S04]  /*17d10*/  @P3 STG.E.U8 desc[UR14][R12.64], R21 ;  /* 0x000000150c003986 */ /* 0x0001e8000c10110e */
[----:B------:R0:W-:Y:S01]  /*17d20*/  @P2 STG.E.U8 desc[UR14][R14.64], R9 ;  /* 0x000000090e002986 */ /* 0x0001e2000c10110e */
[----:B------:R-:W-:-:S03]  /*17d30*/  LEA.HI.X.SX32 R19, R8, R2, 0x1, P6 ;  /* 0x0000000208137211 */ /* 0x000fc600030f0eff */
[----:B------:R0:W-:Y:S01]  /*17d40*/  @P1 STG.E.U8 desc[UR14][R16.64], R11 ;  /* 0x0000000b10001986 */ /* 0x0001e2000c10110e */
[----:B------:R-:W-:Y:S05]  /*17d50*/  @!P0 EXIT ;  /* 0x000000000000894d */ /* 0x000fea0003800000 */
[----:B------:R-:W-:Y:S01]  /*17d60*/  STG.E.U8 desc[UR14][R18.64], R3 ;  /* 0x0000000312007986 */ /* 0x000fe2000c10110e */
[----:B------:R-:W-:Y:S05]  /*17d70*/  EXIT ;  /* 0x000000000000794d */ /* 0x000fea0003800000 */
.L_x_3:
[----:B------:R-:W-:-:S00]  /*17d80*/  BRA `(.L_x_3) ;  /* 0xfffffffc00fc7947 */ /* 0x000fc0000383ffff */
[----:B------:R-:W-:-:S00]  /*17d90*/  NOP ;  /* 0x0000000000007918 */ /* 0x000fc00000000000 */
        /* <DEDUP_REMOVED lines=14> */
.L_x_4:


//--------------------- .nv.shared.matmul_kernel  --------------------------
	.section	.nv.shared.matmul_kernel,"aw",@nobits
	.sectionflags	@""
	.align	16
	.zero		1024


//--------------------- .nv.shared.reserved.0     --------------------------
	.section	.nv.shared.reserved.0,"aw",@nobits
	.weak		__nv_reservedSMEM_offset_0_alias
	.size		__nv_reservedSMEM_offset_0_alias, 0, 0
	.other		__nv_reservedSMEM_offset_0_alias,@"STO_CUDA_RESERVED_SHARED STV_DEFAULT"
__nv_reservedSMEM_offset_0_alias:
	.zero		0


//--------------------- .nv.constant0.matmul_kernel --------------------------
	.section	.nv.constant0.matmul_kernel,"a",@progbits
	.sectionflags	@""
	.align	4
.nv.constant0.matmul_kernel:
	.zero		608


//--------------------- SYMBOLS --------------------------

	.type		.nv.reservedSmem.offset0,@object
	.size		.nv.reservedSmem.offset0,0x4
